//
// Generated by NVIDIA NVVM Compiler
//
// Compiler Build ID: CL-36424714
// Cuda compilation tools, release 13.0, V13.0.88
// Based on NVVM 20.0.0
//

.version 9.0
.target sm_100
.address_size 64

	// .globl	_Z23solve_explicit_parallelPKdPdddidd
.func  (.param .b64 func_retval0) __internal_accurate_pow
(
	.param .b64 __internal_accurate_pow_param_0
)
;

.visible .entry _Z23solve_explicit_parallelPKdPdddidd(
	.param .u64 .ptr .align 1 _Z23solve_explicit_parallelPKdPdddidd_param_0,
	.param .u64 .ptr .align 1 _Z23solve_explicit_parallelPKdPdddidd_param_1,
	.param .f64 _Z23solve_explicit_parallelPKdPdddidd_param_2,
	.param .f64 _Z23solve_explicit_parallelPKdPdddidd_param_3,
	.param .u32 _Z23solve_explicit_parallelPKdPdddidd_param_4,
	.param .f64 _Z23solve_explicit_parallelPKdPdddidd_param_5,
	.param .f64 _Z23solve_explicit_parallelPKdPdddidd_param_6
)
{
	.reg .pred 	%p<43>;
	.reg .b32 	%r<57>;
	.reg .b64 	%rd<12>;
	.reg .b64 	%fd<75>;

	ld.param.u64 	%rd1, [_Z23solve_explicit_parallelPKdPdddidd_param_0];
	ld.param.f64 	%fd28, [_Z23solve_explicit_parallelPKdPdddidd_param_2];
	ld.param.f64 	%fd29, [_Z23solve_explicit_parallelPKdPdddidd_param_3];
	ld.param.u32 	%r7, [_Z23solve_explicit_parallelPKdPdddidd_param_4];
	ld.param.f64 	%fd30, [_Z23solve_explicit_parallelPKdPdddidd_param_5];
	ld.param.f64 	%fd31, [_Z23solve_explicit_parallelPKdPdddidd_param_6];
	mov.u32 	%r8, %ctaid.x;
	mov.u32 	%r9, %ntid.x;
	mov.u32 	%r10, %tid.x;
	mad.lo.s32 	%r1, %r8, %r9, %r10;
	setp.lt.s32 	%p1, %r1, 1;
	setp.ge.s32 	%p2, %r1, %r7;
	or.pred  	%p3, %p1, %p2;
	@%p3 bra 	$L__BB0_23;
	cvta.to.global.u64 	%rd3, %rd1;
	cvt.rn.f64.u32 	%fd32, %r1;
	mul.f64 	%fd1, %fd30, %fd32;
	mul.wide.u32 	%rd4, %r1, 8;
	add.s64 	%rd5, %rd3, %rd4;
	ld.global.f64 	%fd2, [%rd5+8];
	add.s32 	%r11, %r1, -1;
	mul.wide.u32 	%rd6, %r11, 8;
	add.s64 	%rd7, %rd3, %rd6;
	ld.global.f64 	%fd3, [%rd7];
	ld.global.f64 	%fd4, [%rd5];
	{
	.reg .b32 %temp; 
	mov.b64 	{%temp, %r2}, %fd30;
	}
	mov.f64 	%fd33, 0d4000000000000000;
	{
	.reg .b32 %temp; 
	mov.b64 	{%temp, %r12}, %fd33;
	}
	and.b32  	%r4, %r12, 2146435072;
	setp.eq.s32 	%p4, %r4, 1062207488;
	abs.f64 	%fd5, %fd30;
	{ // callseq 0, 0
	.param .b64 param0;
	st.param.f64 	[param0], %fd5;
	.param .b64 retval0;
	call.uni (retval0), 
	__internal_accurate_pow, 
	(
	param0
	);
	ld.param.f64 	%fd34, [retval0];
	} // callseq 0
	setp.lt.s32 	%p5, %r2, 0;
	neg.f64 	%fd36, %fd34;
	selp.f64 	%fd37, %fd36, %fd34, %p4;
	selp.f64 	%fd70, %fd37, %fd34, %p5;
	setp.neu.f64 	%p6, %fd30, 0d0000000000000000;
	@%p6 bra 	$L__BB0_3;
	selp.b32 	%r13, %r2, 0, %p4;
	setp.lt.s32 	%p8, %r12, 0;
	or.b32  	%r14, %r13, 2146435072;
	selp.b32 	%r15, %r14, %r13, %p8;
	mov.b32 	%r16, 0;
	mov.b64 	%fd70, {%r16, %r15};
$L__BB0_3:
	add.f64 	%fd38, %fd30, 0d4000000000000000;
	{
	.reg .b32 %temp; 
	mov.b64 	{%temp, %r17}, %fd38;
	}
	and.b32  	%r18, %r17, 2146435072;
	setp.ne.s32 	%p9, %r18, 2146435072;
	@%p9 bra 	$L__BB0_8;
	setp.num.f64 	%p10, %fd30, %fd30;
	@%p10 bra 	$L__BB0_6;
	mov.f64 	%fd39, 0d4000000000000000;
	add.rn.f64 	%fd70, %fd30, %fd39;
	bra.uni 	$L__BB0_8;
$L__BB0_6:
	setp.neu.f64 	%p11, %fd5, 0d7FF0000000000000;
	@%p11 bra 	$L__BB0_8;
	setp.lt.s32 	%p12, %r2, 0;
	setp.eq.s32 	%p13, %r4, 1062207488;
	setp.lt.s32 	%p14, %r12, 0;
	selp.b32 	%r20, 0, 2146435072, %p14;
	and.b32  	%r21, %r12, 2147483647;
	setp.ne.s32 	%p15, %r21, 1071644672;
	or.b32  	%r22, %r20, -2147483648;
	selp.b32 	%r23, %r22, %r20, %p15;
	selp.b32 	%r24, %r23, %r20, %p13;
	selp.b32 	%r25, %r24, %r20, %p12;
	mov.b32 	%r26, 0;
	mov.b64 	%fd70, {%r26, %r25};
$L__BB0_8:
	setp.eq.s32 	%p16, %r4, 1062207488;
	setp.eq.f64 	%p17, %fd30, 0d3FF0000000000000;
	selp.f64 	%fd40, 0d3FF0000000000000, %fd70, %p17;
	add.f64 	%fd41, %fd4, %fd4;
	sub.f64 	%fd42, %fd2, %fd41;
	add.f64 	%fd43, %fd3, %fd42;
	div.rn.f64 	%fd12, %fd43, %fd40;
	{
	.reg .b32 %temp; 
	mov.b64 	{%temp, %r5}, %fd28;
	}
	abs.f64 	%fd13, %fd28;
	{ // callseq 1, 0
	.param .b64 param0;
	st.param.f64 	[param0], %fd13;
	.param .b64 retval0;
	call.uni (retval0), 
	__internal_accurate_pow, 
	(
	param0
	);
	ld.param.f64 	%fd44, [retval0];
	} // callseq 1
	setp.lt.s32 	%p18, %r5, 0;
	neg.f64 	%fd46, %fd44;
	selp.f64 	%fd47, %fd46, %fd44, %p16;
	selp.f64 	%fd72, %fd47, %fd44, %p18;
	setp.neu.f64 	%p19, %fd28, 0d0000000000000000;
	@%p19 bra 	$L__BB0_10;
	selp.b32 	%r28, %r5, 0, %p16;
	setp.lt.s32 	%p21, %r12, 0;
	or.b32  	%r29, %r28, 2146435072;
	selp.b32 	%r30, %r29, %r28, %p21;
	mov.b32 	%r31, 0;
	mov.b64 	%fd72, {%r31, %r30};
$L__BB0_10:
	add.f64 	%fd48, %fd28, 0d4000000000000000;
	{
	.reg .b32 %temp; 
	mov.b64 	{%temp, %r32}, %fd48;
	}
	and.b32  	%r33, %r32, 2146435072;
	setp.ne.s32 	%p22, %r33, 2146435072;
	@%p22 bra 	$L__BB0_15;
	setp.num.f64 	%p23, %fd28, %fd28;
	@%p23 bra 	$L__BB0_13;
	mov.f64 	%fd49, 0d4000000000000000;
	add.rn.f64 	%fd72, %fd28, %fd49;
	bra.uni 	$L__BB0_15;
$L__BB0_13:
	setp.neu.f64 	%p24, %fd13, 0d7FF0000000000000;
	@%p24 bra 	$L__BB0_15;
	setp.lt.s32 	%p27, %r12, 0;
	selp.b32 	%r35, 0, 2146435072, %p27;
	and.b32  	%r36, %r12, 2147483647;
	setp.ne.s32 	%p28, %r36, 1071644672;
	or.b32  	%r37, %r35, -2147483648;
	selp.b32 	%r38, %r37, %r35, %p28;
	selp.b32 	%r39, %r38, %r35, %p16;
	selp.b32 	%r40, %r39, %r35, %p18;
	mov.b32 	%r41, 0;
	mov.b64 	%fd72, {%r41, %r40};
$L__BB0_15:
	setp.eq.s32 	%p29, %r4, 1062207488;
	setp.eq.f64 	%p30, %fd28, 0d3FF0000000000000;
	mul.f64 	%fd50, %fd72, 0dBFE0000000000000;
	selp.f64 	%fd20, 0dBFE0000000000000, %fd50, %p30;
	{
	.reg .b32 %temp; 
	mov.b64 	{%temp, %r6}, %fd1;
	}
	abs.f64 	%fd21, %fd1;
	{ // callseq 2, 0
	.param .b64 param0;
	st.param.f64 	[param0], %fd21;
	.param .b64 retval0;
	call.uni (retval0), 
	__internal_accurate_pow, 
	(
	param0
	);
	ld.param.f64 	%fd51, [retval0];
	} // callseq 2
	setp.lt.s32 	%p31, %r6, 0;
	neg.f64 	%fd53, %fd51;
	selp.f64 	%fd54, %fd53, %fd51, %p29;
	selp.f64 	%fd74, %fd54, %fd51, %p31;
	setp.neu.f64 	%p32, %fd1, 0d0000000000000000;
	@%p32 bra 	$L__BB0_17;
	selp.b32 	%r43, %r6, 0, %p29;
	setp.lt.s32 	%p34, %r12, 0;
	or.b32  	%r44, %r43, 2146435072;
	selp.b32 	%r45, %r44, %r43, %p34;
	mov.b32 	%r46, 0;
	mov.b64 	%fd74, {%r46, %r45};
$L__BB0_17:
	add.f64 	%fd55, %fd1, 0d4000000000000000;
	{
	.reg .b32 %temp; 
	mov.b64 	{%temp, %r47}, %fd55;
	}
	and.b32  	%r48, %r47, 2146435072;
	setp.ne.s32 	%p35, %r48, 2146435072;
	@%p35 bra 	$L__BB0_22;
	setp.num.f64 	%p36, %fd1, %fd1;
	@%p36 bra 	$L__BB0_20;
	mov.f64 	%fd56, 0d4000000000000000;
	add.rn.f64 	%fd74, %fd1, %fd56;
	bra.uni 	$L__BB0_22;
$L__BB0_20:
	setp.neu.f64 	%p37, %fd21, 0d7FF0000000000000;
	@%p37 bra 	$L__BB0_22;
	setp.lt.s32 	%p38, %r6, 0;
	setp.eq.s32 	%p39, %r4, 1062207488;
	setp.lt.s32 	%p40, %r12, 0;
	selp.b32 	%r50, 0, 2146435072, %p40;
	and.b32  	%r51, %r12, 2147483647;
	setp.ne.s32 	%p41, %r51, 1071644672;
	or.b32  	%r52, %r50, -2147483648;
	selp.b32 	%r53, %r52, %r50, %p41;
	selp.b32 	%r54, %r53, %r50, %p39;
	selp.b32 	%r55, %r54, %r50, %p38;
	mov.b32 	%r56, 0;
	mov.b64 	%fd74, {%r56, %r55};
$L__BB0_22:
	ld.param.u64 	%rd11, [_Z23solve_explicit_parallelPKdPdddidd_param_1];
	setp.eq.f64 	%p42, %fd1, 0d3FF0000000000000;
	selp.f64 	%fd57, 0d3FF0000000000000, %fd74, %p42;
	mul.f64 	%fd58, %fd20, %fd57;
	mul.f64 	%fd59, %fd12, %fd58;
	mul.f64 	%fd60, %fd29, %fd1;
	add.f64 	%fd61, %fd30, %fd30;
	sub.f64 	%fd62, %fd2, %fd3;
	div.rn.f64 	%fd63, %fd62, %fd61;
	mul.f64 	%fd64, %fd60, %fd63;
	sub.f64 	%fd65, %fd59, %fd64;
	fma.rn.f64 	%fd66, %fd29, %fd4, %fd65;
	mul.f64 	%fd67, %fd31, %fd66;
	sub.f64 	%fd68, %fd4, %fd67;
	cvta.to.global.u64 	%rd8, %rd11;
	add.s64 	%rd10, %rd8, %rd4;
	st.global.f64 	[%rd10], %fd68;
$L__BB0_23:
	ret;

}
	// .globl	_Z22set_terminal_conditionIL10OptionType0EEvPdiidd
.visible .entry _Z22set_terminal_conditionIL10OptionType0EEvPdiidd(
	.param .u64 .ptr .align 1 _Z22set_terminal_conditionIL10OptionType0EEvPdiidd_param_0,
	.param .u32 _Z22set_terminal_conditionIL10OptionType0EEvPdiidd_param_1,
	.param .u32 _Z22set_terminal_conditionIL10OptionType0EEvPdiidd_param_2,
	.param .f64 _Z22set_terminal_conditionIL10OptionType0EEvPdiidd_param_3,
	.param .f64 _Z22set_terminal_conditionIL10OptionType0EEvPdiidd_param_4
)
{
	.reg .pred 	%p<2>;
	.reg .b32 	%r<9>;
	.reg .b64 	%rd<5>;
	.reg .b64 	%fd<7>;

	ld.param.u64 	%rd1, [_Z22set_terminal_conditionIL10OptionType0EEvPdiidd_param_0];
	ld.param.u32 	%r3, [_Z22set_terminal_conditionIL10OptionType0EEvPdiidd_param_1];
	ld.param.u32 	%r4, [_Z22set_terminal_conditionIL10OptionType0EEvPdiidd_param_2];
	ld.param.f64 	%fd1, [_Z22set_terminal_conditionIL10OptionType0EEvPdiidd_param_3];
	ld.param.f64 	%fd2, [_Z22set_terminal_conditionIL10OptionType0EEvPdiidd_param_4];
	mov.u32 	%r5, %tid.x;
	mov.u32 	%r6, %ctaid.x;
	mov.u32 	%r7, %ntid.x;
	mad.lo.s32 	%r1, %r6, %r7, %r5;
	mad.lo.s32 	%r2, %r4, %r3, %r4;
	setp.gt.s32 	%p1, %r1, %r3;
	@%p1 bra 	$L__BB1_2;
	cvta.to.global.u64 	%rd2, %rd1;
	cvt.rn.f64.s32 	%fd3, %r1;
	mul.f64 	%fd4, %fd1, %fd3;
	sub.f64 	%fd5, %fd4, %fd2;
	max.f64 	%fd6, %fd5, 0d0000000000000000;
	add.s32 	%r8, %r2, %r1;
	mul.wide.s32 	%rd3, %r8, 8;
	add.s64 	%rd4, %rd2, %rd3;
	st.global.f64 	[%rd4], %fd6;
$L__BB1_2:
	ret;

}
	// .globl	_Z23set_boundary_conditionsIL10OptionType0EEvPdiiddddd
.visible .entry _Z23set_boundary_conditionsIL10OptionType0EEvPdiiddddd(
	.param .u64 .ptr .align 1 _Z23set_boundary_conditionsIL10OptionType0EEvPdiiddddd_param_0,
	.param .u32 _Z23set_boundary_conditionsIL10OptionType0EEvPdiiddddd_param_1,
	.param .u32 _Z23set_boundary_conditionsIL10OptionType0EEvPdiiddddd_param_2,
	.param .f64 _Z23set_boundary_conditionsIL10OptionType0EEvPdiiddddd_param_3,
	.param .f64 _Z23set_boundary_conditionsIL10OptionType0EEvPdiiddddd_param_4,
	.param .f64 _Z23set_boundary_conditionsIL10OptionType0EEvPdiiddddd_param_5,
	.param .f64 _Z23set_boundary_conditionsIL10OptionType0EEvPdiiddddd_param_6,
	.param .f64 _Z23set_boundary_conditionsIL10OptionType0EEvPdiiddddd_param_7
)
{
	.reg .pred 	%p<5>;
	.reg .b32 	%r<23>;
	.reg .b32 	%f<3>;
	.reg .b64 	%rd<8>;
	.reg .b64 	%fd<37>;

	ld.param.u64 	%rd2, [_Z23set_boundary_conditionsIL10OptionType0EEvPdiiddddd_param_0];
	ld.param.u32 	%r6, [_Z23set_boundary_conditionsIL10OptionType0EEvPdiiddddd_param_1];
	ld.param.u32 	%r5, [_Z23set_boundary_conditionsIL10OptionType0EEvPdiiddddd_param_2];
	ld.param.f64 	%fd6, [_Z23set_boundary_conditionsIL10OptionType0EEvPdiiddddd_param_3];
	ld.param.f64 	%fd7, [_Z23set_boundary_conditionsIL10OptionType0EEvPdiiddddd_param_4];
	ld.param.f64 	%fd8, [_Z23set_boundary_conditionsIL10OptionType0EEvPdiiddddd_param_5];
	ld.param.f64 	%fd9, [_Z23set_boundary_conditionsIL10OptionType0EEvPdiiddddd_param_6];
	ld.param.f64 	%fd10, [_Z23set_boundary_conditionsIL10OptionType0EEvPdiiddddd_param_7];
	mov.u32 	%r7, %tid.x;
	mov.u32 	%r8, %ctaid.x;
	mov.u32 	%r9, %ntid.x;
	mad.lo.s32 	%r1, %r8, %r9, %r7;
	setp.ge.s32 	%p1, %r1, %r6;
	@%p1 bra 	$L__BB2_5;
	cvta.to.global.u64 	%rd3, %rd2;
	cvt.rn.f64.s32 	%fd11, %r1;
	mul.f64 	%fd12, %fd10, %fd11;
	mad.lo.s32 	%r10, %r1, %r5, %r1;
	mul.wide.s32 	%rd4, %r10, 8;
	add.s64 	%rd1, %rd3, %rd4;
	mov.b64 	%rd5, 0;
	st.global.u64 	[%rd1], %rd5;
	neg.f64 	%fd13, %fd8;
	sub.f64 	%fd14, %fd9, %fd12;
	mul.f64 	%fd1, %fd14, %fd13;
	fma.rn.f64 	%fd15, %fd1, 0d3FF71547652B82FE, 0d4338000000000000;
	{
	.reg .b32 %temp; 
	mov.b64 	{%r2, %temp}, %fd15;
	}
	mov.f64 	%fd16, 0dC338000000000000;
	add.rn.f64 	%fd17, %fd15, %fd16;
	fma.rn.f64 	%fd18, %fd17, 0dBFE62E42FEFA39EF, %fd1;
	fma.rn.f64 	%fd19, %fd17, 0dBC7ABC9E3B39803F, %fd18;
	fma.rn.f64 	%fd20, %fd19, 0d3E5ADE1569CE2BDF, 0d3E928AF3FCA213EA;
	fma.rn.f64 	%fd21, %fd20, %fd19, 0d3EC71DEE62401315;
	fma.rn.f64 	%fd22, %fd21, %fd19, 0d3EFA01997C89EB71;
	fma.rn.f64 	%fd23, %fd22, %fd19, 0d3F2A01A014761F65;
	fma.rn.f64 	%fd24, %fd23, %fd19, 0d3F56C16C1852B7AF;
	fma.rn.f64 	%fd25, %fd24, %fd19, 0d3F81111111122322;
	fma.rn.f64 	%fd26, %fd25, %fd19, 0d3FA55555555502A1;
	fma.rn.f64 	%fd27, %fd26, %fd19, 0d3FC5555555555511;
	fma.rn.f64 	%fd28, %fd27, %fd19, 0d3FE000000000000B;
	fma.rn.f64 	%fd29, %fd28, %fd19, 0d3FF0000000000000;
	fma.rn.f64 	%fd30, %fd29, %fd19, 0d3FF0000000000000;
	{
	.reg .b32 %temp; 
	mov.b64 	{%r3, %temp}, %fd30;
	}
	{
	.reg .b32 %temp; 
	mov.b64 	{%temp, %r4}, %fd30;
	}
	shl.b32 	%r11, %r2, 20;
	add.s32 	%r12, %r11, %r4;
	mov.b64 	%fd36, {%r3, %r12};
	{
	.reg .b32 %temp; 
	mov.b64 	{%temp, %r13}, %fd1;
	}
	mov.b32 	%f2, %r13;
	abs.f32 	%f1, %f2;
	setp.lt.f32 	%p2, %f1, 0f4086232B;
	@%p2 bra 	$L__BB2_4;
	setp.lt.f64 	%p3, %fd1, 0d0000000000000000;
	add.f64 	%fd31, %fd1, 0d7FF0000000000000;
	selp.f64 	%fd36, 0d0000000000000000, %fd31, %p3;
	setp.geu.f32 	%p4, %f1, 0f40874800;
	@%p4 bra 	$L__BB2_4;
	shr.u32 	%r14, %r2, 31;
	add.s32 	%r15, %r2, %r14;
	shr.s32 	%r16, %r15, 1;
	shl.b32 	%r17, %r16, 20;
	add.s32 	%r18, %r4, %r17;
	mov.b64 	%fd32, {%r3, %r18};
	sub.s32 	%r19, %r2, %r16;
	shl.b32 	%r20, %r19, 20;
	add.s32 	%r21, %r20, 1072693248;
	mov.b32 	%r22, 0;
	mov.b64 	%fd33, {%r22, %r21};
	mul.f64 	%fd36, %fd33, %fd32;
$L__BB2_4:
	mul.f64 	%fd34, %fd7, %fd36;
	sub.f64 	%fd35, %fd6, %fd34;
	mul.wide.s32 	%rd6, %r5, 8;
	add.s64 	%rd7, %rd1, %rd6;
	st.global.f64 	[%rd7], %fd35;
$L__BB2_5:
	ret;

}
.func  (.param .b64 func_retval0) __internal_accurate_pow(
	.param .b64 __internal_accurate_pow_param_0
)
{
	.reg .pred 	%p<8>;
	.reg .b32 	%r<49>;
	.reg .b32 	%f<3>;
	.reg .b64 	%fd<109>;

	ld.param.f64 	%fd10, [__internal_accurate_pow_param_0];
	{
	.reg .b32 %temp; 
	mov.b64 	{%temp, %r46}, %fd10;
	}
	{
	.reg .b32 %temp; 
	mov.b64 	{%r45, %temp}, %fd10;
	}
	shr.u32 	%r47, %r46, 20;
	setp.gt.u32 	%p1, %r46, 1048575;
	@%p1 bra 	$L__BB3_2;
	mul.f64 	%fd11, %fd10, 0d4350000000000000;
	{
	.reg .b32 %temp; 
	mov.b64 	{%temp, %r46}, %fd11;
	}
	{
	.reg .b32 %temp; 
	mov.b64 	{%r45, %temp}, %fd11;
	}
	shr.u32 	%r16, %r46, 20;
	add.s32 	%r47, %r16, -54;
$L__BB3_2:
	add.s32 	%r48, %r47, -1023;
	and.b32  	%r17, %r46, -2146435073;
	or.b32  	%r18, %r17, 1072693248;
	mov.b64 	%fd107, {%r45, %r18};
	setp.lt.u32 	%p2, %r18, 1073127583;
	@%p2 bra 	$L__BB3_4;
	{
	.reg .b32 %temp; 
	mov.b64 	{%r19, %temp}, %fd107;
	}
	{
	.reg .b32 %temp; 
	mov.b64 	{%temp, %r20}, %fd107;
	}
	add.s32 	%r21, %r20, -1048576;
	mov.b64 	%fd107, {%r19, %r21};
	add.s32 	%r48, %r47, -1022;
$L__BB3_4:
	add.f64 	%fd12, %fd107, 0dBFF0000000000000;
	add.f64 	%fd13, %fd107, 0d3FF0000000000000;
	rcp.approx.ftz.f64 	%fd14, %fd13;
	neg.f64 	%fd15, %fd13;
	fma.rn.f64 	%fd16, %fd15, %fd14, 0d3FF0000000000000;
	fma.rn.f64 	%fd17, %fd16, %fd16, %fd16;
	fma.rn.f64 	%fd18, %fd17, %fd14, %fd14;
	mul.f64 	%fd19, %fd12, %fd18;
	fma.rn.f64 	%fd20, %fd12, %fd18, %fd19;
	mul.f64 	%fd21, %fd20, %fd20;
	fma.rn.f64 	%fd22, %fd21, 0d3EB0F5FF7D2CAFE2, 0d3ED0F5D241AD3B5A;
	fma.rn.f64 	%fd23, %fd22, %fd21, 0d3EF3B20A75488A3F;
	fma.rn.f64 	%fd24, %fd23, %fd21, 0d3F1745CDE4FAECD5;
	fma.rn.f64 	%fd25, %fd24, %fd21, 0d3F3C71C7258A578B;
	fma.rn.f64 	%fd26, %fd25, %fd21, 0d3F6249249242B910;
	fma.rn.f64 	%fd27, %fd26, %fd21, 0d3F89999999999DFB;
	sub.f64 	%fd28, %fd12, %fd20;
	add.f64 	%fd29, %fd28, %fd28;
	neg.f64 	%fd30, %fd20;
	fma.rn.f64 	%fd31, %fd30, %fd12, %fd29;
	mul.f64 	%fd32, %fd18, %fd31;
	fma.rn.f64 	%fd33, %fd21, %fd27, 0d3FB5555555555555;
	mov.f64 	%fd34, 0d3FB5555555555555;
	sub.f64 	%fd35, %fd34, %fd33;
	fma.rn.f64 	%fd36, %fd21, %fd27, %fd35;
	add.f64 	%fd37, %fd36, 0dBC46A4CB00B9E7B0;
	add.f64 	%fd38, %fd33, %fd37;
	sub.f64 	%fd39, %fd33, %fd38;
	add.f64 	%fd40, %fd37, %fd39;
	mul.rn.f64 	%fd41, %fd20, %fd20;
	neg.f64 	%fd42, %fd41;
	fma.rn.f64 	%fd43, %fd20, %fd20, %fd42;
	{
	.reg .b32 %temp; 
	mov.b64 	{%r22, %temp}, %fd32;
	}
	{
	.reg .b32 %temp; 
	mov.b64 	{%temp, %r23}, %fd32;
	}
	add.s32 	%r24, %r23, 1048576;
	mov.b64 	%fd44, {%r22, %r24};
	fma.rn.f64 	%fd45, %fd20, %fd44, %fd43;
	mul.rn.f64 	%fd46, %fd41, %fd20;
	neg.f64 	%fd47, %fd46;
	fma.rn.f64 	%fd48, %fd41, %fd20, %fd47;
	fma.rn.f64 	%fd49, %fd41, %fd32, %fd48;
	fma.rn.f64 	%fd50, %fd45, %fd20, %fd49;
	mul.rn.f64 	%fd51, %fd38, %fd46;
	neg.f64 	%fd52, %fd51;
	fma.rn.f64 	%fd53, %fd38, %fd46, %fd52;
	fma.rn.f64 	%fd54, %fd38, %fd50, %fd53;
	fma.rn.f64 	%fd55, %fd40, %fd46, %fd54;
	add.f64 	%fd56, %fd51, %fd55;
	sub.f64 	%fd57, %fd51, %fd56;
	add.f64 	%fd58, %fd55, %fd57;
	add.f64 	%fd59, %fd20, %fd56;
	sub.f64 	%fd60, %fd20, %fd59;
	add.f64 	%fd61, %fd56, %fd60;
	add.f64 	%fd62, %fd58, %fd61;
	add.f64 	%fd63, %fd32, %fd62;
	add.f64 	%fd64, %fd59, %fd63;
	sub.f64 	%fd65, %fd59, %fd64;
	add.f64 	%fd66, %fd63, %fd65;
	xor.b32  	%r25, %r48, -2147483648;
	mov.b32 	%r26, 1127219200;
	mov.b64 	%fd67, {%r25, %r26};
	mov.b32 	%r27, -2147483648;
	mov.b64 	%fd68, {%r27, %r26};
	sub.f64 	%fd69, %fd67, %fd68;
	fma.rn.f64 	%fd70, %fd69, 0d3FE62E42FEFA39EF, %fd64;
	fma.rn.f64 	%fd71, %fd69, 0dBFE62E42FEFA39EF, %fd70;
	sub.f64 	%fd72, %fd71, %fd64;
	sub.f64 	%fd73, %fd66, %fd72;
	fma.rn.f64 	%fd74, %fd69, 0d3C7ABC9E3B39803F, %fd73;
	add.f64 	%fd75, %fd70, %fd74;
	sub.f64 	%fd76, %fd70, %fd75;
	add.f64 	%fd77, %fd74, %fd76;
	mov.f64 	%fd78, 0d4000000000000000;
	{
	.reg .b32 %temp; 
	mov.b64 	{%temp, %r28}, %fd78;
	}
	{
	.reg .b32 %temp; 
	mov.b64 	{%r29, %temp}, %fd78;
	}
	shl.b32 	%r30, %r28, 1;
	setp.gt.u32 	%p3, %r30, -33554433;
	and.b32  	%r31, %r28, -15728641;
	selp.b32 	%r32, %r31, %r28, %p3;
	mov.b64 	%fd79, {%r29, %r32};
	mul.rn.f64 	%fd80, %fd75, %fd79;
	neg.f64 	%fd81, %fd80;
	fma.rn.f64 	%fd82, %fd75, %fd79, %fd81;
	fma.rn.f64 	%fd83, %fd77, %fd79, %fd82;
	add.f64 	%fd4, %fd80, %fd83;
	sub.f64 	%fd84, %fd80, %fd4;
	add.f64 	%fd5, %fd83, %fd84;
	fma.rn.f64 	%fd85, %fd4, 0d3FF71547652B82FE, 0d4338000000000000;
	{
	.reg .b32 %temp; 
	mov.b64 	{%r13, %temp}, %fd85;
	}
	mov.f64 	%fd86, 0dC338000000000000;
	add.rn.f64 	%fd87, %fd85, %fd86;
	fma.rn.f64 	%fd88, %fd87, 0dBFE62E42FEFA39EF, %fd4;
	fma.rn.f64 	%fd89, %fd87, 0dBC7ABC9E3B39803F, %fd88;
	fma.rn.f64 	%fd90, %fd89, 0d3E5ADE1569CE2BDF, 0d3E928AF3FCA213EA;
	fma.rn.f64 	%fd91, %fd90, %fd89, 0d3EC71DEE62401315;
	fma.rn.f64 	%fd92, %fd91, %fd89, 0d3EFA01997C89EB71;
	fma.rn.f64 	%fd93, %fd92, %fd89, 0d3F2A01A014761F65;
	fma.rn.f64 	%fd94, %fd93, %fd89, 0d3F56C16C1852B7AF;
	fma.rn.f64 	%fd95, %fd94, %fd89, 0d3F81111111122322;
	fma.rn.f64 	%fd96, %fd95, %fd89, 0d3FA55555555502A1;
	fma.rn.f64 	%fd97, %fd96, %fd89, 0d3FC5555555555511;
	fma.rn.f64 	%fd98, %fd97, %fd89, 0d3FE000000000000B;
	fma.rn.f64 	%fd99, %fd98, %fd89, 0d3FF0000000000000;
	fma.rn.f64 	%fd100, %fd99, %fd89, 0d3FF0000000000000;
	{
	.reg .b32 %temp; 
	mov.b64 	{%r14, %temp}, %fd100;
	}
	{
	.reg .b32 %temp; 
	mov.b64 	{%temp, %r15}, %fd100;
	}
	shl.b32 	%r33, %r13, 20;
	add.s32 	%r34, %r33, %r15;
	mov.b64 	%fd108, {%r14, %r34};
	{
	.reg .b32 %temp; 
	mov.b64 	{%temp, %r35}, %fd4;
	}
	mov.b32 	%f2, %r35;
	abs.f32 	%f1, %f2;
	setp.lt.f32 	%p4, %f1, 0f4086232B;
	@%p4 bra 	$L__BB3_7;
	setp.lt.f64 	%p5, %fd4, 0d0000000000000000;
	add.f64 	%fd101, %fd4, 0d7FF0000000000000;
	selp.f64 	%fd108, 0d0000000000000000, %fd101, %p5;
	setp.geu.f32 	%p6, %f1, 0f40874800;
	@%p6 bra 	$L__BB3_7;
	shr.u32 	%r36, %r13, 31;
	add.s32 	%r37, %r13, %r36;
	shr.s32 	%r38, %r37, 1;
	shl.b32 	%r39, %r38, 20;
	add.s32 	%r40, %r15, %r39;
	mov.b64 	%fd102, {%r14, %r40};
	sub.s32 	%r41, %r13, %r38;
	shl.b32 	%r42, %r41, 20;
	add.s32 	%r43, %r42, 1072693248;
	mov.b32 	%r44, 0;
	mov.b64 	%fd103, {%r44, %r43};
	mul.f64 	%fd108, %fd103, %fd102;
$L__BB3_7:
	abs.f64 	%fd104, %fd108;
	setp.eq.f64 	%p7, %fd104, 0d7FF0000000000000;
	fma.rn.f64 	%fd105, %fd108, %fd5, %fd108;
	selp.f64 	%fd106, %fd108, %fd105, %p7;
	st.param.f64 	[func_retval0], %fd106;
	ret;

}


// ===== COMPILED SASS (sm_100) =====

	.target	sm_100

	.elftype	@"ET_EXEC"


//--------------------- .note.nv.tkinfo           --------------------------
	.section	.note.nv.tkinfo,"",@"SHT_NOTE"
	.sectionflags	@"SHF_NOTE_NV_TKINFO"
	.tkinfo
        /*0018*/ 	.word	0x00000002
        /*0030*/ 	.string	""
        /*0030*/ 	.string	"ptxas"
        /*0030*/ 	.string	"Cuda compilation tools, release 13.0, V13.0.88"
        /*0030*/ 	.string	"Build cuda_13.0.r13.0/compiler.36424714_0"
        /*0030*/ 	.string	"-arch sm_100 -m 64 "



//--------------------- .note.nv.cuinfo           --------------------------
	.section	.note.nv.cuinfo,"",@"SHT_NOTE"
	.sectionflags	@"SHF_NOTE_NV_CUINFO"
        /*0018*/ 	.short	0x0002
        /*001a*/ 	.short	0x0064
        /*001c*/ 	.short	0x0082
	.zero		2


//--------------------- .nv.info                  --------------------------
	.section	.nv.info,"",@"SHT_CUDA_INFO"
	.align	4


	//----- nvinfo : EIATTR_REGCOUNT
	.align		4
        /*0000*/ 	.byte	0x04, 0x2f
        /*0002*/ 	.short	(.L_1 - .L_0)
	.align		4
.L_0:
        /*0004*/ 	.word	index@(_Z23solve_explicit_parallelPKdPdddidd)
        /*0008*/ 	.word	0x00000026


	//----- nvinfo : EIATTR_FRAME_SIZE
	.align		4
.L_1:
        /*000c*/ 	.byte	0x04, 0x11
        /*000e*/ 	.short	(.L_3 - .L_2)
	.align		4
.L_2:
        /*0010*/ 	.word	index@($_Z23solve_explicit_parallelPKdPdddidd$__internal_accurate_pow)
        /*0014*/ 	.word	0x00000000


	//----- nvinfo : EIATTR_FRAME_SIZE
	.align		4
.L_3:
        /*0018*/ 	.byte	0x04, 0x11
        /*001a*/ 	.short	(.L_5 - .L_4)
	.align		4
.L_4:
        /*001c*/ 	.word	index@($__internal_0_$__cuda_sm20_div_rn_f64_full)
        /*0020*/ 	.word	0x00000000


	//----- nvinfo : EIATTR_FRAME_SIZE
	.align		4
.L_5:
        /*0024*/ 	.byte	0x04, 0x11
        /*0026*/ 	.short	(.L_7 - .L_6)
	.align		4
.L_6:
        /*0028*/ 	.word	index@(_Z23solve_explicit_parallelPKdPdddidd)
        /*002c*/ 	.word	0x00000000


	//----- nvinfo : EIATTR_REGCOUNT
	.align		4
.L_7:
        /*0030*/ 	.byte	0x04, 0x2f
        /*0032*/ 	.short	(.L_9 - .L_8)
	.align		4
.L_8:
        /*0034*/ 	.word	index@(_Z22set_terminal_conditionIL10OptionType0EEvPdiidd)
        /*0038*/ 	.word	0x00000010


	//----- nvinfo : EIATTR_FRAME_SIZE
	.align		4
.L_9:
        /*003c*/ 	.byte	0x04, 0x11
        /*003e*/ 	.short	(.L_11 - .L_10)
	.align		4
.L_10:
        /*0040*/ 	.word	index@(_Z22set_terminal_conditionIL10OptionType0EEvPdiidd)
        /*0044*/ 	.word	0x00000000


	//----- nvinfo : EIATTR_REGCOUNT
	.align		4
.L_11:
        /*0048*/ 	.byte	0x04, 0x2f
        /*004a*/ 	.short	(.L_13 - .L_12)
	.align		4
.L_12:
        /*004c*/ 	.word	index@(_Z23set_boundary_conditionsIL10OptionType0EEvPdiiddddd)
        /*0050*/ 	.word	0x00000016


	//----- nvinfo : EIATTR_FRAME_SIZE
	.align		4
.L_13:
        /*0054*/ 	.byte	0x04, 0x11
        /*0056*/ 	.short	(.L_15 - .L_14)
	.align		4
.L_14:
        /*0058*/ 	.word	index@(_Z23set_boundary_conditionsIL10OptionType0EEvPdiiddddd)
        /*005c*/ 	.word	0x00000000


	//----- nvinfo : EIATTR_MIN_STACK_SIZE
	.align		4
.L_15:
        /*0060*/ 	.byte	0x04, 0x12
        /*0062*/ 	.short	(.L_17 - .L_16)
	.align		4
.L_16:
        /*0064*/ 	.word	index@(_Z23set_boundary_conditionsIL10OptionType0EEvPdiiddddd)
        /*0068*/ 	.word	0x00000000


	//----- nvinfo : EIATTR_MIN_STACK_SIZE
	.align		4
.L_17:
        /*006c*/ 	.byte	0x04, 0x12
        /*006e*/ 	.short	(.L_19 - .L_18)
	.align		4
.L_18:
        /*0070*/ 	.word	index@(_Z22set_terminal_conditionIL10OptionType0EEvPdiidd)
        /*0074*/ 	.word	0x00000000


	//----- nvinfo : EIATTR_MIN_STACK_SIZE
	.align		4
.L_19:
        /*0078*/ 	.byte	0x04, 0x12
        /*007a*/ 	.short	(.L_21 - .L_20)
	.align		4
.L_20:
        /*007c*/ 	.word	index@(_Z23solve_explicit_parallelPKdPdddidd)
        /*0080*/ 	.word	0x00000000
.L_21:


//--------------------- .nv.compat                --------------------------
	.section	.nv.compat,"",@"SHT_CUDA_COMPAT_INFO"
	.align	4
        /*0000*/ 	.byte	0x02, 0x09, 0x00, 0x00, 0x02, 0x02, 0x01, 0x00, 0x02, 0x05, 0x05, 0x00, 0x03, 0x07, 0x01, 0x01
        /*0010*/ 	.byte	0x02, 0x03, 0x00, 0x00, 0x02, 0x06, 0x01, 0x00, 0x04, 0x0b, 0x08, 0x00, 0x01, 0x00, 0x00, 0x00
        /*0020*/ 	.byte	0x00, 0x00, 0x00, 0x00


//--------------------- .nv.info._Z23set_boundary_conditionsIL10OptionType0EEvPdiiddddd --------------------------
	.section	.nv.info._Z23set_boundary_conditionsIL10OptionType0EEvPdiiddddd,"",@"SHT_CUDA_INFO"
	.sectionflags	@""
	.align	4


	//----- nvinfo : EIATTR_CUDA_API_VERSION
	.align		4
        /*0000*/ 	.byte	0x04, 0x37
        /*0002*/ 	.short	(.L_23 - .L_22)
.L_22:
        /*0004*/ 	.word	0x00000082


	//----- nvinfo : EIATTR_KPARAM_INFO
	.align		4
.L_23:
        /*0008*/ 	.byte	0x04, 0x17
        /*000a*/ 	.short	(.L_25 - .L_24)
.L_24:
        /*000c*/ 	.word	0x00000000
        /*0010*/ 	.short	0x0007
        /*0012*/ 	.short	0x0030
        /*0014*/ 	.byte	0x00, 0xf0, 0x21, 0x00


	//----- nvinfo : EIATTR_KPARAM_INFO
	.align		4
.L_25:
        /*0018*/ 	.byte	0x04, 0x17
        /*001a*/ 	.short	(.L_27 - .L_26)
.L_26:
        /*001c*/ 	.word	0x00000000
        /*0020*/ 	.short	0x0006
        /*0022*/ 	.short	0x0028
        /*0024*/ 	.byte	0x00, 0xf0, 0x21, 0x00


	//----- nvinfo : EIATTR_KPARAM_INFO
	.align		4
.L_27:
        /*0028*/ 	.byte	0x04, 0x17
        /*002a*/ 	.short	(.L_29 - .L_28)
.L_28:
        /*002c*/ 	.word	0x00000000
        /*0030*/ 	.short	0x0005
        /*0032*/ 	.short	0x0020
        /*0034*/ 	.byte	0x00, 0xf0, 0x21, 0x00


	//----- nvinfo : EIATTR_KPARAM_INFO
	.align		4
.L_29:
        /*0038*/ 	.byte	0x04, 0x17
        /*003a*/ 	.short	(.L_31 - .L_30)
.L_30:
        /*003c*/ 	.word	0x00000000
        /*0040*/ 	.short	0x0004
        /*0042*/ 	.short	0x0018
        /*0044*/ 	.byte	0x00, 0xf0, 0x21, 0x00


	//----- nvinfo : EIATTR_KPARAM_INFO
	.align		4
.L_31:
        /*0048*/ 	.byte	0x04, 0x17
        /*004a*/ 	.short	(.L_33 - .L_32)
.L_32:
        /*004c*/ 	.word	0x00000000
        /*0050*/ 	.short	0x0003
        /*0052*/ 	.short	0x0010
        /*0054*/ 	.byte	0x00, 0xf0, 0x21, 0x00


	//----- nvinfo : EIATTR_KPARAM_INFO
	.align		4
.L_33:
        /*0058*/ 	.byte	0x04, 0x17
        /*005a*/ 	.short	(.L_35 - .L_34)
.L_34:
        /*005c*/ 	.word	0x00000000
        /*0060*/ 	.short	0x0002
        /*0062*/ 	.short	0x000c
        /*0064*/ 	.byte	0x00, 0xf0, 0x11, 0x00


	//----- nvinfo : EIATTR_KPARAM_INFO
	.align		4
.L_35:
        /*0068*/ 	.byte	0x04, 0x17
        /*006a*/ 	.short	(.L_37 - .L_36)
.L_36:
        /*006c*/ 	.word	0x00000000
        /*0070*/ 	.short	0x0001
        /*0072*/ 	.short	0x0008
        /*0074*/ 	.byte	0x00, 0xf0, 0x11, 0x00


	//----- nvinfo : EIATTR_KPARAM_INFO
	.align		4
.L_37:
        /*0078*/ 	.byte	0x04, 0x17
        /*007a*/ 	.short	(.L_39 - .L_38)
.L_38:
        /*007c*/ 	.word	0x00000000
        /*0080*/ 	.short	0x0000
        /*0082*/ 	.short	0x0000
        /*0084*/ 	.byte	0x00, 0xf5, 0x21, 0x00


	//----- nvinfo : EIATTR_SPARSE_MMA_MASK
	.align		4
.L_39:
        /*0088*/ 	.byte	0x03, 0x50
        /*008a*/ 	.short	0x0000


	//----- nvinfo : EIATTR_MAXREG_COUNT
	.align		4
        /*008c*/ 	.byte	0x03, 0x1b
        /*008e*/ 	.short	0x00ff


	//----- nvinfo : EIATTR_MERCURY_ISA_VERSION
	.align		4
        /*0090*/ 	.byte	0x03, 0x5f
        /*0092*/ 	.short	0x0101


	//----- nvinfo : EIATTR_VRC_CTA_INIT_COUNT
	.align		4
        /*0094*/ 	.byte	0x02, 0x4a
	.zero		1
	.zero		1


	//----- nvinfo : EIATTR_EXIT_INSTR_OFFSETS
	.align		4
        /*0098*/ 	.byte	0x04, 0x1c
        /*009a*/ 	.short	(.L_41 - .L_40)


	//   ....[0]....
.L_40:
        /*009c*/ 	.word	0x00000070


	//   ....[1]....
        /*00a0*/ 	.word	0x00000540


	//----- nvinfo : EIATTR_CRS_STACK_SIZE
	.align		4
.L_41:
        /*00a4*/ 	.byte	0x04, 0x1e
        /*00a6*/ 	.short	(.L_43 - .L_42)
.L_42:
        /*00a8*/ 	.word	0x00000000


	//----- nvinfo : EIATTR_CBANK_PARAM_SIZE
	.align		4
.L_43:
        /*00ac*/ 	.byte	0x03, 0x19
        /*00ae*/ 	.short	0x0038


	//----- nvinfo : EIATTR_PARAM_CBANK
	.align		4
        /*00b0*/ 	.byte	0x04, 0x0a
        /*00b2*/ 	.short	(.L_45 - .L_44)
	.align		4
.L_44:
        /*00b4*/ 	.word	index@(.nv.constant0._Z23set_boundary_conditionsIL10OptionType0EEvPdiiddddd)
        /*00b8*/ 	.short	0x0380
        /*00ba*/ 	.short	0x0038


	//----- nvinfo : EIATTR_SW_WAR
	.align		4
.L_45:
        /*00bc*/ 	.byte	0x04, 0x36
        /*00be*/ 	.short	(.L_47 - .L_46)
.L_46:
        /*00c0*/ 	.word	0x00000008
.L_47:


//--------------------- .nv.info._Z22set_terminal_conditionIL10OptionType0EEvPdiidd --------------------------
	.section	.nv.info._Z22set_terminal_conditionIL10OptionType0EEvPdiidd,"",@"SHT_CUDA_INFO"
	.sectionflags	@""
	.align	4


	//----- nvinfo : EIATTR_CUDA_API_VERSION
	.align		4
        /*0000*/ 	.byte	0x04, 0x37
        /*0002*/ 	.short	(.L_49 - .L_48)
.L_48:
        /*0004*/ 	.word	0x00000082


	//----- nvinfo : EIATTR_KPARAM_INFO
	.align		4
.L_49:
        /*0008*/ 	.byte	0x04, 0x17
        /*000a*/ 	.short	(.L_51 - .L_50)
.L_50:
        /*000c*/ 	.word	0x00000000
        /*0010*/ 	.short	0x0004
        /*0012*/ 	.short	0x0018
        /*0014*/ 	.byte	0x00, 0xf0, 0x21, 0x00


	//----- nvinfo : EIATTR_KPARAM_INFO
	.align		4
.L_51:
        /*0018*/ 	.byte	0x04, 0x17
        /*001a*/ 	.short	(.L_53 - .L_52)
.L_52:
        /*001c*/ 	.word	0x00000000
        /*0020*/ 	.short	0x0003
        /*0022*/ 	.short	0x0010
        /*0024*/ 	.byte	0x00, 0xf0, 0x21, 0x00


	//----- nvinfo : EIATTR_KPARAM_INFO
	.align		4
.L_53:
        /*0028*/ 	.byte	0x04, 0x17
        /*002a*/ 	.short	(.L_55 - .L_54)
.L_54:
        /*002c*/ 	.word	0x00000000
        /*0030*/ 	.short	0x0002
        /*0032*/ 	.short	0x000c
        /*0034*/ 	.byte	0x00, 0xf0, 0x11, 0x00


	//----- nvinfo : EIATTR_KPARAM_INFO
	.align		4
.L_55:
        /*0038*/ 	.byte	0x04, 0x17
        /*003a*/ 	.short	(.L_57 - .L_56)
.L_56:
        /*003c*/ 	.word	0x00000000
        /*0040*/ 	.short	0x0001
        /*0042*/ 	.short	0x0008
        /*0044*/ 	.byte	0x00, 0xf0, 0x11, 0x00


	//----- nvinfo : EIATTR_KPARAM_INFO
	.align		4
.L_57:
        /*0048*/ 	.byte	0x04, 0x17
        /*004a*/ 	.short	(.L_59 - .L_58)
.L_58:
        /*004c*/ 	.word	0x00000000
        /*0050*/ 	.short	0x0000
        /*0052*/ 	.short	0x0000
        /*0054*/ 	.byte	0x00, 0xf5, 0x21, 0x00


	//----- nvinfo : EIATTR_SPARSE_MMA_MASK
	.align		4
.L_59:
        /*0058*/ 	.byte	0x03, 0x50
        /*005a*/ 	.short	0x0000


	//----- nvinfo : EIATTR_MAXREG_COUNT
	.align		4
        /*005c*/ 	.byte	0x03, 0x1b
        /*005e*/ 	.short	0x00ff


	//----- nvinfo : EIATTR_MERCURY_ISA_VERSION
	.align		4
        /*0060*/ 	.byte	0x03, 0x5f
        /*0062*/ 	.short	0x0101


	//----- nvinfo : EIATTR_VRC_CTA_INIT_COUNT
	.align		4
        /*0064*/ 	.byte	0x02, 0x4a
	.zero		1
	.zero		1


	//----- nvinfo : EIATTR_EXIT_INSTR_OFFSETS
	.align		4
        /*0068*/ 	.byte	0x04, 0x1c
        /*006a*/ 	.short	(.L_61 - .L_60)


	//   ....[0]....
.L_60:
        /*006c*/ 	.word	0x00000080


	//   ....[1]....
        /*0070*/ 	.word	0x000001b0


	//----- nvinfo : EIATTR_CBANK_PARAM_SIZE
	.align		4
.L_61:
        /*0074*/ 	.byte	0x03, 0x19
        /*0076*/ 	.short	0x0020


	//----- nvinfo : EIATTR_PARAM_CBANK
	.align		4
        /*0078*/ 	.byte	0x04, 0x0a
        /*007a*/ 	.short	(.L_63 - .L_62)
	.align		4
.L_62:
        /*007c*/ 	.word	index@(.nv.constant0._Z22set_terminal_conditionIL10OptionType0EEvPdiidd)
        /*0080*/ 	.short	0x0380
        /*0082*/ 	.short	0x0020


	//----- nvinfo : EIATTR_SW_WAR
	.align		4
.L_63:
        /*0084*/ 	.byte	0x04, 0x36
        /*0086*/ 	.short	(.L_65 - .L_64)
.L_64:
        /*0088*/ 	.word	0x00000008
.L_65:


//--------------------- .nv.info._Z23solve_explicit_parallelPKdPdddidd --------------------------
	.section	.nv.info._Z23solve_explicit_parallelPKdPdddidd,"",@"SHT_CUDA_INFO"
	.sectionflags	@""
	.align	4


	//----- nvinfo : EIATTR_CUDA_API_VERSION
	.align		4
        /*0000*/ 	.byte	0x04, 0x37
        /*0002*/ 	.short	(.L_67 - .L_66)
.L_66:
        /*0004*/ 	.word	0x00000082


	//----- nvinfo : EIATTR_KPARAM_INFO
	.align		4
.L_67:
        /*0008*/ 	.byte	0x04, 0x17
        /*000a*/ 	.short	(.L_69 - .L_68)
.L_68:
        /*000c*/ 	.word	0x00000000
        /*0010*/ 	.short	0x0006
        /*0012*/ 	.short	0x0030
        /*0014*/ 	.byte	0x00, 0xf0, 0x21, 0x00


	//----- nvinfo : EIATTR_KPARAM_INFO
	.align		4
.L_69:
        /*0018*/ 	.byte	0x04, 0x17
        /*001a*/ 	.short	(.L_71 - .L_70)
.L_70:
        /*001c*/ 	.word	0x00000000
        /*0020*/ 	.short	0x0005
        /*0022*/ 	.short	0x0028
        /*0024*/ 	.byte	0x00, 0xf0, 0x21, 0x00


	//----- nvinfo : EIATTR_KPARAM_INFO
	.align		4
.L_71:
        /*0028*/ 	.byte	0x04, 0x17
        /*002a*/ 	.short	(.L_73 - .L_72)
.L_72:
        /*002c*/ 	.word	0x00000000
        /*0030*/ 	.short	0x0004
        /*0032*/ 	.short	0x0020
        /*0034*/ 	.byte	0x00, 0xf0, 0x11, 0x00


	//----- nvinfo : EIATTR_KPARAM_INFO
	.align		4
.L_73:
        /*0038*/ 	.byte	0x04, 0x17
        /*003a*/ 	.short	(.L_75 - .L_74)
.L_74:
        /*003c*/ 	.word	0x00000000
        /*0040*/ 	.short	0x0003
        /*0042*/ 	.short	0x0018
        /*0044*/ 	.byte	0x00, 0xf0, 0x21, 0x00


	//----- nvinfo : EIATTR_KPARAM_INFO
	.align		4
.L_75:
        /*0048*/ 	.byte	0x04, 0x17
        /*004a*/ 	.short	(.L_77 - .L_76)
.L_76:
        /*004c*/ 	.word	0x00000000
        /*0050*/ 	.short	0x0002
        /*0052*/ 	.short	0x0010
        /*0054*/ 	.byte	0x00, 0xf0, 0x21, 0x00


	//----- nvinfo : EIATTR_KPARAM_INFO
	.align		4
.L_77:
        /*0058*/ 	.byte	0x04, 0x17
        /*005a*/ 	.short	(.L_79 - .L_78)
.L_78:
        /*005c*/ 	.word	0x00000000
        /*0060*/ 	.short	0x0001
        /*0062*/ 	.short	0x0008
        /*0064*/ 	.byte	0x00, 0xf5, 0x21, 0x00


	//----- nvinfo : EIATTR_KPARAM_INFO
	.align		4
.L_79:
        /*0068*/ 	.byte	0x04, 0x17
        /*006a*/ 	.short	(.L_81 - .L_80)
.L_80:
        /*006c*/ 	.word	0x00000000
        /*0070*/ 	.short	0x0000
        /*0072*/ 	.short	0x0000
        /*0074*/ 	.byte	0x00, 0xf5, 0x21, 0x00


	//----- nvinfo : EIATTR_SPARSE_MMA_MASK
	.align		4
.L_81:
        /*0078*/ 	.byte	0x03, 0x50
        /*007a*/ 	.short	0x0000


	//----- nvinfo : EIATTR_MAXREG_COUNT
	.align		4
        /*007c*/ 	.byte	0x03, 0x1b
        /*007e*/ 	.short	0x00ff


	//----- nvinfo : EIATTR_MERCURY_ISA_VERSION
	.align		4
        /*0080*/ 	.byte	0x03, 0x5f
        /*0082*/ 	.short	0x0101


	//----- nvinfo : EIATTR_VRC_CTA_INIT_COUNT
	.align		4
        /*0084*/ 	.byte	0x02, 0x4a
	.zero		1
	.zero		1


	//----- nvinfo : EIATTR_EXIT_INSTR_OFFSETS
	.align		4
        /*0088*/ 	.byte	0x04, 0x1c
        /*008a*/ 	.short	(.L_83 - .L_82)


	//   ....[0]....
.L_82:
        /*008c*/ 	.word	0x00000080


	//   ....[1]....
        /*0090*/ 	.word	0x000009d0


	//----- nvinfo : EIATTR_CRS_STACK_SIZE
	.align		4
.L_83:
        /*0094*/ 	.byte	0x04, 0x1e
        /*0096*/ 	.short	(.L_85 - .L_84)
.L_84:
        /*0098*/ 	.word	0x00000000


	//----- nvinfo : EIATTR_CBANK_PARAM_SIZE
	.align		4
.L_85:
        /*009c*/ 	.byte	0x03, 0x19
        /*009e*/ 	.short	0x0038


	//----- nvinfo : EIATTR_PARAM_CBANK
	.align		4
        /*00a0*/ 	.byte	0x04, 0x0a
        /*00a2*/ 	.short	(.L_87 - .L_86)
	.align		4
.L_86:
        /*00a4*/ 	.word	index@(.nv.constant0._Z23solve_explicit_parallelPKdPdddidd)
        /*00a8*/ 	.short	0x0380
        /*00aa*/ 	.short	0x0038


	//----- nvinfo : EIATTR_SW_WAR
	.align		4
.L_87:
        /*00ac*/ 	.byte	0x04, 0x36
        /*00ae*/ 	.short	(.L_89 - .L_88)
.L_88:
        /*00b0*/ 	.word	0x00000008
.L_89:


//--------------------- .nv.callgraph             --------------------------
	.section	.nv.callgraph,"",@"SHT_CUDA_CALLGRAPH"
	.align	4
	.sectionentsize	8
	.align		4
        /*0000*/ 	.word	0x00000000
	.align		4
        /*0004*/ 	.word	0xffffffff
	.align		4
        /*0008*/ 	.word	0x00000000
	.align		4
        /*000c*/ 	.word	0xfffffffe
	.align		4
        /*0010*/ 	.word	0x00000000
	.align		4
        /*0014*/ 	.word	0xfffffffd
	.align		4
        /*0018*/ 	.word	0x00000000
	.align		4
        /*001c*/ 	.word	0xfffffffc


//--------------------- .text._Z23set_boundary_conditionsIL10OptionType0EEvPdiiddddd --------------------------
	.section	.text._Z23set_boundary_conditionsIL10OptionType0EEvPdiiddddd,"ax",@progbits
	.align	128
        .global         _Z23set_boundary_conditionsIL10OptionType0EEvPdiiddddd
        .type           _Z23set_boundary_conditionsIL10OptionType0EEvPdiiddddd,@function
        .size           _Z23set_boundary_conditionsIL10OptionType0EEvPdiiddddd,(.L_x_24 - _Z23set_boundary_conditionsIL10OptionType0EEvPdiiddddd)
        .other          _Z23set_boundary_conditionsIL10OptionType0EEvPdiiddddd,@"STO_CUDA_ENTRY STV_DEFAULT"
_Z23set_boundary_conditionsIL10OptionType0EEvPdiiddddd:
.text._Z23set_boundary_conditionsIL10OptionType0EEvPdiiddddd:
[----:B------:R-:W-:Y:S01]  /*0000*/  LDC R1, c[0x0][0x37c] ;  /* 0x0000df00ff017b82 */ /* 0x000fe20000000800 */
[----:B------:R-:W0:Y:S07]  /*0010*/  S2R R0, SR_TID.X ;  /* 0x0000000000007919 */ /* 0x000e2e0000002100 */
[----:B------:R-:W0:Y:S01]  /*0020*/  S2UR UR4, SR_CTAID.X ;  /* 0x00000000000479c3 */ /* 0x000e220000002500 */
[----:B------:R-:W1:Y:S07]  /*0030*/  LDCU UR5, c[0x0][0x388] ;  /* 0x00007100ff0577ac */ /* 0x000e6e0008000800 */
[----:B------:R-:W0:Y:S02]  /*0040*/  LDC R3, c[0x0][0x360] ;  /* 0x0000d800ff037b82 */ /* 0x000e240000000800 */
[----:B0-----:R-:W-:-:S05]  /*0050*/  IMAD R0, R3, UR4, R0 ;  /* 0x0000000403007c24 */ /* 0x001fca000f8e0200 */
[----:B-1----:R-:W-:-:S13]  /*0060*/  ISETP.GE.AND P0, PT, R0, UR5, PT ;  /* 0x0000000500007c0c */ /* 0x002fda000bf06270 */
[----:B------:R-:W-:Y:S05]  /*0070*/  @P0 EXIT ;  /* 0x000000000000094d */ /* 0x000fea0003800000 */
[----:B------:R-:W0:Y:S01]  /*0080*/  LDC.64 R4, c[0x0][0x3a8] ;  /* 0x0000ea00ff047b82 */ /* 0x000e220000000a00 */
[----:B------:R-:W0:Y:S01]  /*0090*/  LDCU.64 UR4, c[0x0][0x3b0] ;  /* 0x00007600ff0477ac */ /* 0x000e220008000a00 */
[----:B------:R-:W0:Y:S01]  /*00a0*/  I2F.F64 R2, R0 ;  /* 0x0000000000027312 */ /* 0x000e220000201c00 */
[----:B------:R-:W-:Y:S05]  /*00b0*/  BSSY.RECONVERGENT B0, `(.L_x_0) ;  /* 0x0000044000007945 */ /* 0x000fea0003800200 */
[----:B------:R-:W1:Y:S08]  /*00c0*/  LDC.64 R6, c[0x0][0x3a0] ;  /* 0x0000e800ff067b82 */ /* 0x000e700000000a00 */
[----:B------:R-:W2:Y:S01]  /*00d0*/  LDC.64 R18, c[0x0][0x380] ;  /* 0x0000e000ff127b82 */ /* 0x000ea20000000a00 */
[----:B0-----:R-:W-:Y:S01]  /*00e0*/  DFMA R2, -R2, UR4, R4 ;  /* 0x0000000402027c2b */ /* 0x001fe20008000104 */
[----:B------:R-:W-:Y:S01]  /*00f0*/  UMOV UR4, 0xfefa39ef ;  /* 0xfefa39ef00047882 */ /* 0x000fe20000000000 */
[----:B------:R-:W-:Y:S01]  /*0100*/  IMAD.MOV.U32 R4, RZ, RZ, 0x652b82fe ;  /* 0x652b82feff047424 */ /* 0x000fe200078e00ff */
[----:B------:R-:W-:Y:S01]  /*0110*/  UMOV UR5, 0x3fe62e42 ;  /* 0x3fe62e4200057882 */ /* 0x000fe20000000000 */
[----:B------:R-:W-:-:S03]  /*0120*/  IMAD.MOV.U32 R5, RZ, RZ, 0x3ff71547 ;  /* 0x3ff71547ff057424 */ /* 0x000fc600078e00ff */
[----:B------:R-:W0:Y:S01]  /*0130*/  LDC.64 R12, c[0x0][0x398] ;  /* 0x0000e600ff0c7b82 */ /* 0x000e220000000a00 */
[----:B-1----:R-:W-:-:S08]  /*0140*/  DMUL R2, R2, -R6 ;  /* 0x8000000602027228 */ /* 0x002fd00000000000 */
[----:B------:R-:W-:Y:S02]  /*0150*/  DFMA R4, R2, R4, 6.75539944105574400000e+15 ;  /* 0x433800000204742b */ /* 0x000fe40000000004 */
[----:B------:R-:W-:-:S06]  /*0160*/  FSETP.GEU.AND P0, PT, |R3|, 4.1917929649353027344, PT ;  /* 0x4086232b0300780b */ /* 0x000fcc0003f0e200 */
[----:B------:R-:W-:-:S08]  /*0170*/  DADD R6, R4, -6.75539944105574400000e+15 ;  /* 0xc338000004067429 */ /* 0x000fd00000000000 */
[----:B------:R-:W-:Y:S01]  /*0180*/  DFMA R8, R6, -UR4, R2 ;  /* 0x8000000406087c2b */ /* 0x000fe20008000002 */
[----:B------:R-:W-:Y:S01]  /*0190*/  UMOV UR4, 0x3b39803f ;  /* 0x3b39803f00047882 */ /* 0x000fe20000000000 */
[----:B------:R-:W-:-:S06]  /*01a0*/  UMOV UR5, 0x3c7abc9e ;  /* 0x3c7abc9e00057882 */ /* 0x000fcc0000000000 */
[----:B------:R-:W-:Y:S01]  /*01b0*/  DFMA R6, R6, -UR4, R8 ;  /* 0x8000000406067c2b */ /* 0x000fe20008000008 */
[----:B------:R-:W-:Y:S01]  /*01c0*/  UMOV UR4, 0x69ce2bdf ;  /* 0x69ce2bdf00047882 */ /* 0x000fe20000000000 */
[----:B------:R-:W-:Y:S01]  /*01d0*/  MOV R8, 0xfca213ea ;  /* 0xfca213ea00087802 */ /* 0x000fe20000000f00 */
[----:B------:R-:W-:Y:S01]  /*01e0*/  IMAD.MOV.U32 R9, RZ, RZ, 0x3e928af3 ;  /* 0x3e928af3ff097424 */ /* 0x000fe200078e00ff */
[----:B------:R-:W-:-:S05]  /*01f0*/  UMOV UR5, 0x3e5ade15 ;  /* 0x3e5ade1500057882 */ /* 0x000fca0000000000 */
[----:B------:R-:W-:Y:S01]  /*0200*/  DFMA R8, R6, UR4, R8 ;  /* 0x0000000406087c2b */ /* 0x000fe20008000008 */
[----:B------:R-:W-:Y:S01]  /*0210*/  UMOV UR4, 0x62401315 ;  /* 0x6240131500047882 */ /* 0x000fe20000000000 */
[----:B------:R-:W-:-:S06]  /*0220*/  UMOV UR5, 0x3ec71dee ;  /* 0x3ec71dee00057882 */ /* 0x000fcc0000000000 */
[----:B------:R-:W-:Y:S01]  /*0230*/  DFMA R8, R6, R8, UR4 ;  /* 0x0000000406087e2b */ /* 0x000fe20008000008 */
        /* <DEDUP_REMOVED lines=20> */
[C---:B------:R-:W-:Y:S01]  /*0380*/  DFMA R10, R6.reuse, R8, UR4 ;  /* 0x00000004060a7e2b */ /* 0x040fe20008000008 */
[----:B------:R-:W1:Y:S01]  /*0390*/  LDCU.64 UR4, c[0x0][0x358] ;  /* 0x00006b00ff0477ac */ /* 0x000e620008000a00 */
[----:B------:R-:W3:Y:S06]  /*03a0*/  LDC R9, c[0x0][0x38c] ;  /* 0x0000e300ff097b82 */ /* 0x000eec0000000800 */
[C---:B------:R-:W-:Y:S02]  /*03b0*/  DFMA R14, R6.reuse, R10, 1 ;  /* 0x3ff00000060e742b */ /* 0x040fe4000000000a */
[----:B------:R-:W4:Y:S06]  /*03c0*/  LDC.64 R10, c[0x0][0x390] ;  /* 0x0000e400ff0a7b82 */ /* 0x000f2c0000000a00 */
[----:B------:R-:W-:Y:S01]  /*03d0*/  DFMA R14, R6, R14, 1 ;  /* 0x3ff00000060e742b */ /* 0x000fe2000000000e */
[----:B---3--:R-:W-:-:S09]  /*03e0*/  IMAD R7, R0, R9, R0 ;  /* 0x0000000900077224 */ /* 0x008fd200078e0200 */
[----:B------:R-:W-:Y:S01]  /*03f0*/  LEA R17, R4, R15, 0x14 ;  /* 0x0000000f04117211 */ /* 0x000fe200078ea0ff */
[----:B------:R-:W-:Y:S02]  /*0400*/  IMAD.MOV.U32 R16, RZ, RZ, R14 ;  /* 0x000000ffff107224 */ /* 0x000fe400078e000e */
[----:B--2---:R-:W-:Y:S01]  /*0410*/  IMAD.WIDE R6, R7, 0x8, R18 ;  /* 0x0000000807067825 */ /* 0x004fe200078e0212 */
[----:B01----:R-:W-:Y:S06]  /*0420*/  @!P0 BRA `(.L_x_1) ;  /* 0x0000000000308947 */ /* 0x003fec0003800000 */
[----:B------:R-:W-:Y:S01]  /*0430*/  FSETP.GEU.AND P1, PT, |R3|, 4.2275390625, PT ;  /* 0x408748000300780b */ /* 0x000fe20003f2e200 */
[C---:B------:R-:W-:Y:S02]  /*0440*/  DADD R16, R2.reuse, +INF ;  /* 0x7ff0000002107429 */ /* 0x040fe40000000000 */
[----:B------:R-:W-:-:S08]  /*0450*/  DSETP.GEU.AND P0, PT, R2, RZ, PT ;  /* 0x000000ff0200722a */ /* 0x000fd00003f0e000 */
[----:B------:R-:W-:Y:S02]  /*0460*/  FSEL R16, R16, RZ, P0 ;  /* 0x000000ff10107208 */ /* 0x000fe40000000000 */
[----:B------:R-:W-:Y:S02]  /*0470*/  @!P1 LEA.HI R0, R4, R4, RZ, 0x1 ;  /* 0x0000000404009211 */ /* 0x000fe400078f08ff */
[----:B------:R-:W-:Y:S02]  /*0480*/  FSEL R17, R17, RZ, P0 ;  /* 0x000000ff11117208 */ /* 0x000fe40000000000 */
[----:B------:R-:W-:-:S04]  /*0490*/  @!P1 SHF.R.S32.HI R3, RZ, 0x1, R0 ;  /* 0x00000001ff039819 */ /* 0x000fc80000011400 */
[----:B------:R-:W-:Y:S01]  /*04a0*/  @!P1 IADD3 R2, PT, PT, R4, -R3, RZ ;  /* 0x8000000304029210 */ /* 0x000fe20007ffe0ff */
[----:B------:R-:W-:-:S03]  /*04b0*/  @!P1 IMAD R15, R3, 0x100000, R15 ;  /* 0x00100000030f9824 */ /* 0x000fc600078e020f */
[----:B------:R-:W-:Y:S02]  /*04c0*/  @!P1 LEA R3, R2, 0x3ff00000, 0x14 ;  /* 0x3ff0000002039811 */ /* 0x000fe400078ea0ff */
[----:B------:R-:W-:-:S06]  /*04d0*/  @!P1 MOV R2, RZ ;  /* 0x000000ff00029202 */ /* 0x000fcc0000000f00 */
[----:B------:R-:W-:-:S11]  /*04e0*/  @!P1 DMUL R16, R14, R2 ;  /* 0x000000020e109228 */ /* 0x000fd60000000000 */
.L_x_1:
[----:B------:R-:W-:Y:S05]  /*04f0*/  BSYNC.RECONVERGENT B0 ;  /* 0x0000000000007941 */ /* 0x000fea0003800200 */
.L_x_0:
[----:B----4-:R-:W-:Y:S01]  /*0500*/  DFMA R10, -R16, R12, R10 ;  /* 0x0000000c100a722b */ /* 0x010fe2000000010a */
[----:B------:R-:W-:Y:S01]  /*0510*/  IMAD.WIDE R2, R9, 0x8, R6 ;  /* 0x0000000809027825 */ /* 0x000fe200078e0206 */
[----:B------:R-:W-:Y:S05]  /*0520*/  STG.E.64 desc[UR4][R6.64], RZ ;  /* 0x000000ff06007986 */ /* 0x000fea000c101b04 */
[----:B------:R-:W-:Y:S01]  /*0530*/  STG.E.64 desc[UR4][R2.64], R10 ;  /* 0x0000000a02007986 */ /* 0x000fe2000c101b04 */
[----:B------:R-:W-:Y:S05]  /*0540*/  EXIT ;  /* 0x000000000000794d */ /* 0x000fea0003800000 */
.L_x_2:
[----:B------:R-:W-:-:S00]  /*0550*/  BRA `(.L_x_2) ;  /* 0xfffffffc00fc7947 */ /* 0x000fc0000383ffff */
[----:B------:R-:W-:-:S00]  /*0560*/  NOP ;  /* 0x0000000000007918 */ /* 0x000fc00000000000 */
        /* <DEDUP_REMOVED lines=9> */
.L_x_24:


//--------------------- .text._Z22set_terminal_conditionIL10OptionType0EEvPdiidd --------------------------
	.section	.text._Z22set_terminal_conditionIL10OptionType0EEvPdiidd,"ax",@progbits
	.align	128
        .global         _Z22set_terminal_conditionIL10OptionType0EEvPdiidd
        .type           _Z22set_terminal_conditionIL10OptionType0EEvPdiidd,@function
        .size           _Z22set_terminal_conditionIL10OptionType0EEvPdiidd,(.L_x_25 - _Z22set_terminal_conditionIL10OptionType0EEvPdiidd)
        .other          _Z22set_terminal_conditionIL10OptionType0EEvPdiidd,@"STO_CUDA_ENTRY STV_DEFAULT"
_Z22set_terminal_conditionIL10OptionType0EEvPdiidd:
.text._Z22set_terminal_conditionIL10OptionType0EEvPdiidd:
[----:B------:R-:W-:Y:S01]  /*0000*/  LDC R1, c[0x0][0x37c] ;  /* 0x0000df00ff017b82 */ /* 0x000fe20000000800 */
[----:B------:R-:W0:Y:S07]  /*0010*/  S2R R0, SR_TID.X ;  /* 0x0000000000007919 */ /* 0x000e2e0000002100 */
[----:B------:R-:W0:Y:S01]  /*0020*/  S2UR UR6, SR_CTAID.X ;  /* 0x00000000000679c3 */ /* 0x000e220000002500 */
[----:B------:R-:W1:Y:S07]  /*0030*/  LDCU.64 UR4, c[0x0][0x388] ;  /* 0x00007100ff0477ac */ /* 0x000e6e0008000a00 */
[----:B------:R-:W0:Y:S02]  /*0040*/  LDC R3, c[0x0][0x360] ;  /* 0x0000d800ff037b82 */ /* 0x000e240000000800 */
[----:B0-----:R-:W-:-:S05]  /*0050*/  IMAD R0, R3, UR6, R0 ;  /* 0x0000000603007c24 */ /* 0x001fca000f8e0200 */
[----:B-1----:R-:W-:Y:S01]  /*0060*/  ISETP.GT.AND P0, PT, R0, UR4, PT ;  /* 0x0000000400007c0c */ /* 0x002fe2000bf04270 */
[----:B------:R-:W-:-:S12]  /*0070*/  UIMAD UR4, UR5, UR4, UR5 ;  /* 0x00000004050472a4 */ /* 0x000fd8000f8e0205 */
[----:B------:R-:W-:Y:S05]  /*0080*/  @P0 EXIT ;  /* 0x000000000000094d */ /* 0x000fea0003800000 */
[----:B------:R-:W0:Y:S01]  /*0090*/  LDC.64 R4, c[0x0][0x390] ;  /* 0x0000e400ff047b82 */ /* 0x000e220000000a00 */
[----:B------:R-:W0:Y:S01]  /*00a0*/  I2F.F64 R2, R0 ;  /* 0x0000000000027312 */ /* 0x000e220000201c00 */
[----:B------:R-:W1:Y:S06]  /*00b0*/  LDCU.64 UR6, c[0x0][0x358] ;  /* 0x00006b00ff0677ac */ /* 0x000e6c0008000a00 */
[----:B------:R-:W0:Y:S08]  /*00c0*/  LDC.64 R6, c[0x0][0x398] ;  /* 0x0000e600ff067b82 */ /* 0x000e300000000a00 */
[----:B------:R-:W2:Y:S01]  /*00d0*/  LDC.64 R8, c[0x0][0x380] ;  /* 0x0000e000ff087b82 */ /* 0x000ea20000000a00 */
[----:B0-----:R-:W-:Y:S01]  /*00e0*/  DFMA R2, R2, R4, -R6 ;  /* 0x000000040202722b */ /* 0x001fe20000000806 */
[----:B------:R-:W-:-:S02]  /*00f0*/  IMAD.MOV.U32 R4, RZ, RZ, RZ ;  /* 0x000000ffff047224 */ /* 0x000fc400078e00ff */
[----:B------:R-:W-:-:S05]  /*0100*/  VIADD R5, R0, UR4 ;  /* 0x0000000400057c36 */ /* 0x000fca0008000000 */
[----:B------:R-:W-:Y:S02]  /*0110*/  DSETP.MAX.AND P0, P1, RZ, R2, PT ;  /* 0x00000002ff00722a */ /* 0x000fe4000390f000 */
[----:B------:R-:W-:Y:S01]  /*0120*/  IMAD.MOV.U32 R7, RZ, RZ, R2 ;  /* 0x000000ffff077224 */ /* 0x000fe200078e0002 */
[----:B------:R-:W-:Y:S01]  /*0130*/  MOV R11, R3 ;  /* 0x00000003000b7202 */ /* 0x000fe20000000f00 */
[----:B------:R-:W-:-:S03]  /*0140*/  HFMA2 R2, -RZ, RZ, 0, 0 ;  /* 0x00000000ff027431 */ /* 0x000fc600000001ff */
[----:B------:R-:W-:Y:S01]  /*0150*/  FSEL R13, R4, R11, P0 ;  /* 0x0000000b040d7208 */ /* 0x000fe20000000000 */
[----:B--2---:R-:W-:-:S06]  /*0160*/  IMAD.WIDE R4, R5, 0x8, R8 ;  /* 0x0000000805047825 */ /* 0x004fcc00078e0208 */
[----:B------:R-:W-:Y:S02]  /*0170*/  @P1 LOP3.LUT R13, R11, 0x80000, RZ, 0xfc, !PT ;  /* 0x000800000b0d1812 */ /* 0x000fe400078efcff */
[----:B------:R-:W-:-:S03]  /*0180*/  SEL R2, R2, R7, P0 ;  /* 0x0000000702027207 */ /* 0x000fc60000000000 */
[----:B------:R-:W-:-:S05]  /*0190*/  IMAD.MOV.U32 R3, RZ, RZ, R13 ;  /* 0x000000ffff037224 */ /* 0x000fca00078e000d */
[----:B-1----:R-:W-:Y:S01]  /*01a0*/  STG.E.64 desc[UR6][R4.64], R2 ;  /* 0x0000000204007986 */ /* 0x002fe2000c101b06 */
[----:B------:R-:W-:Y:S05]  /*01b0*/  EXIT ;  /* 0x000000000000794d */ /* 0x000fea0003800000 */
.L_x_3:
        /* <DEDUP_REMOVED lines=12> */
.L_x_25:


//--------------------- .text._Z23solve_explicit_parallelPKdPdddidd --------------------------
	.section	.text._Z23solve_explicit_parallelPKdPdddidd,"ax",@progbits
	.align	128
        .global         _Z23solve_explicit_parallelPKdPdddidd
        .type           _Z23solve_explicit_parallelPKdPdddidd,@function
        .size           _Z23solve_explicit_parallelPKdPdddidd,(.L_x_23 - _Z23solve_explicit_parallelPKdPdddidd)
        .other          _Z23solve_explicit_parallelPKdPdddidd,@"STO_CUDA_ENTRY STV_DEFAULT"
_Z23solve_explicit_parallelPKdPdddidd:
.text._Z23solve_explicit_parallelPKdPdddidd:
[----:B------:R-:W-:Y:S01]  /*0000*/  LDC R1, c[0x0][0x37c] ;  /* 0x0000df00ff017b82 */ /* 0x000fe20000000800 */
[----:B------:R-:W0:Y:S07]  /*0010*/  S2R R3, SR_TID.X ;  /* 0x0000000000037919 */ /* 0x000e2e0000002100 */
[----:B------:R-:W0:Y:S01]  /*0020*/  S2UR UR4, SR_CTAID.X ;  /* 0x00000000000479c3 */ /* 0x000e220000002500 */
[----:B------:R-:W1:Y:S07]  /*0030*/  LDCU UR5, c[0x0][0x3a0] ;  /* 0x00007400ff0577ac */ /* 0x000e6e0008000800 */
[----:B------:R-:W0:Y:S02]  /*0040*/  LDC R34, c[0x0][0x360] ;  /* 0x0000d800ff227b82 */ /* 0x000e240000000800 */
[----:B0-----:R-:W-:-:S05]  /*0050*/  IMAD R34, R34, UR4, R3 ;  /* 0x0000000422227c24 */ /* 0x001fca000f8e0203 */
[----:B-1----:R-:W-:-:S04]  /*0060*/  ISETP.GE.AND P0, PT, R34, UR5, PT ;  /* 0x0000000522007c0c */ /* 0x002fc8000bf06270 */
[----:B------:R-:W-:-:S13]  /*0070*/  ISETP.LT.OR P0, PT, R34, 0x1, P0 ;  /* 0x000000012200780c */ /* 0x000fda0000701670 */
[----:B------:R-:W-:Y:S05]  /*0080*/  @P0 EXIT ;  /* 0x000000000000094d */ /* 0x000fea0003800000 */
[----:B------:R-:W0:Y:S01]  /*0090*/  LDC.64 R2, c[0x0][0x380] ;  /* 0x0000e000ff027b82 */ /* 0x000e220000000a00 */
[----:B------:R-:W1:Y:S01]  /*00a0*/  LDCU.64 UR4, c[0x0][0x358] ;  /* 0x00006b00ff0477ac */ /* 0x000e620008000a00 */
[----:B------:R-:W-:Y:S01]  /*00b0*/  VIADD R11, R34, 0xffffffff ;  /* 0xffffffff220b7836 */ /* 0x000fe20000000000 */
[----:B------:R-:W2:Y:S03]  /*00c0*/  LDCU.64 UR6, c[0x0][0x3a8] ;  /* 0x00007500ff0677ac */ /* 0x000ea60008000a00 */
[----:B0-----:R-:W-:-:S04]  /*00d0*/  IMAD.WIDE.U32 R10, R11, 0x8, R2 ;  /* 0x000000080b0a7825 */ /* 0x001fc800078e0002 */
[----:B------:R-:W-:Y:S02]  /*00e0*/  IMAD.WIDE.U32 R2, R34, 0x8, R2 ;  /* 0x0000000822027825 */ /* 0x000fe400078e0002 */
[----:B-1----:R-:W5:Y:S04]  /*00f0*/  LDG.E.64 R10, desc[UR4][R10.64] ;  /* 0x000000040a0a7981 */ /* 0x002f68000c1e1b00 */
[----:B------:R0:W5:Y:S04]  /*0100*/  LDG.E.64 R8, desc[UR4][R2.64+0x8] ;  /* 0x0000080402087981 */ /* 0x000168000c1e1b00 */
[----:B------:R0:W5:Y:S01]  /*0110*/  LDG.E.64 R6, desc[UR4][R2.64] ;  /* 0x0000000402067981 */ /* 0x000162000c1e1b00 */
[----:B------:R-:W1:Y:S01]  /*0120*/  I2F.F64.U32 R4, R34 ;  /* 0x0000002200047312 */ /* 0x000e620000201800 */
[----:B--2---:R-:W-:Y:S01]  /*0130*/  DADD R12, -RZ, |UR6| ;  /* 0x40000006ff0c7e29 */ /* 0x004fe20008000100 */
[----:B------:R-:W-:Y:S01]  /*0140*/  BSSY.RECONVERGENT B0, `(.L_x_4) ;  /* 0x0000006000007945 */ /* 0x000fe20003800200 */
[----:B------:R-:W-:-:S08]  /*0150*/  MOV R0, 0x1a0 ;  /* 0x000001a000007802 */ /* 0x000fd00000000f00 */
[----:B------:R-:W-:Y:S02]  /*0160*/  IMAD.MOV.U32 R20, RZ, RZ, R12 ;  /* 0x000000ffff147224 */ /* 0x000fe400078e000c */
[----:B------:R-:W-:Y:S01]  /*0170*/  IMAD.MOV.U32 R35, RZ, RZ, R13 ;  /* 0x000000ffff237224 */ /* 0x000fe200078e000d */
[----:B01----:R-:W-:-:S11]  /*0180*/  DMUL R4, R4, UR6 ;  /* 0x0000000604047c28 */ /* 0x003fd60008000000 */
[----:B-----5:R-:W-:Y:S05]  /*0190*/  CALL.REL.NOINC `($_Z23solve_explicit_parallelPKdPdddidd$__internal_accurate_pow) ;  /* 0x0000000c00847944 */ /* 0x020fea0003c00000 */
[----:B------:R-:W-:Y:S05]  /*01a0*/  BSYNC.RECONVERGENT B0 ;  /* 0x0000000000007941 */ /* 0x000fea0003800200 */
.L_x_4:
[----:B------:R-:W0:Y:S02]  /*01b0*/  LDC.64 R12, c[0x0][0x3a8] ;  /* 0x0000ea00ff0c7b82 */ /* 0x000e240000000a00 */
[C---:B0-----:R-:W-:Y:S02]  /*01c0*/  DADD R2, R12.reuse, 2 ;  /* 0x400000000c027429 */ /* 0x041fe40000000000 */
[C---:B------:R-:W-:Y:S02]  /*01d0*/  DSETP.NEU.AND P1, PT, R12.reuse, RZ, PT ;  /* 0x000000ff0c00722a */ /* 0x040fe40003f2d000 */
[----:B------:R-:W-:-:S06]  /*01e0*/  DSETP.NEU.AND P0, PT, R12, 1, PT ;  /* 0x3ff000000c00742a */ /* 0x000fcc0003f0d000 */
[----:B------:R-:W-:-:S04]  /*01f0*/  LOP3.LUT R2, R3, 0x7ff00000, RZ, 0xc0, !PT ;  /* 0x7ff0000003027812 */ /* 0x000fc800078ec0ff */
[----:B------:R-:W-:Y:S02]  /*0200*/  ISETP.NE.AND P2, PT, R2, 0x7ff00000, PT ;  /* 0x7ff000000200780c */ /* 0x000fe40003f45270 */
[----:B------:R-:W-:-:S11]  /*0210*/  @!P1 CS2R R16, SRZ ;  /* 0x0000000000109805 */ /* 0x000fd6000001ff00 */
[----:B------:R-:W-:Y:S05]  /*0220*/  @P2 BRA `(.L_x_5) ;  /* 0x0000000000182947 */ /* 0x000fea0003800000 */
[----:B------:R-:W-:-:S14]  /*0230*/  DSETP.NAN.AND P1, PT, R12, R12, PT ;  /* 0x0000000c0c00722a */ /* 0x000fdc0003f28000 */
[----:B------:R-:W-:Y:S01]  /*0240*/  @P1 DADD R16, R12, 2 ;  /* 0x400000000c101429 */ /* 0x000fe20000000000 */
[----:B------:R-:W-:Y:S10]  /*0250*/  @P1 BRA `(.L_x_5) ;  /* 0x00000000000c1947 */ /* 0x000ff40003800000 */
[----:B------:R-:W-:-:S14]  /*0260*/  DSETP.NEU.AND P1, PT, |R12|, +INF , PT ;  /* 0x7ff000000c00742a */ /* 0x000fdc0003f2d200 */
[----:B------:R-:W-:Y:S02]  /*0270*/  @!P1 IMAD.MOV.U32 R16, RZ, RZ, 0x0 ;  /* 0x00000000ff109424 */ /* 0x000fe400078e00ff */
[----:B------:R-:W-:-:S07]  /*0280*/  @!P1 IMAD.MOV.U32 R17, RZ, RZ, 0x7ff00000 ;  /* 0x7ff00000ff119424 */ /* 0x000fce00078e00ff */
.L_x_5:
[----:B------:R-:W-:Y:S01]  /*0290*/  FSEL R13, R17, 1.875, P0 ;  /* 0x3ff00000110d7808 */ /* 0x000fe20000000000 */
[----:B------:R-:W-:Y:S01]  /*02a0*/  IMAD.MOV.U32 R14, RZ, RZ, 0x1 ;  /* 0x00000001ff0e7424 */ /* 0x000fe200078e00ff */
[----:B------:R-:W-:Y:S01]  /*02b0*/  FSEL R12, R16, RZ, P0 ;  /* 0x000000ff100c7208 */ /* 0x000fe20000000000 */
[----:B------:R-:W-:Y:S01]  /*02c0*/  BSSY.RECONVERGENT B0, `(.L_x_6) ;  /* 0x0000018000007945 */ /* 0x000fe20003800200 */
[----:B------:R-:W0:Y:S04]  /*02d0*/  MUFU.RCP64H R15, R13 ;  /* 0x0000000d000f7308 */ /* 0x000e280000001800 */
[----:B0-----:R-:W-:-:S08]  /*02e0*/  DFMA R2, -R12, R14, 1 ;  /* 0x3ff000000c02742b */ /* 0x001fd0000000010e */
[----:B------:R-:W-:Y:S02]  /*02f0*/  DFMA R16, R2, R2, R2 ;  /* 0x000000020210722b */ /* 0x000fe40000000002 */
[----:B------:R-:W-:-:S06]  /*0300*/  DADD R2, R6, R6 ;  /* 0x0000000006027229 */ /* 0x000fcc0000000006 */
[----:B------:R-:W-:Y:S02]  /*0310*/  DFMA R16, R14, R16, R14 ;  /* 0x000000100e10722b */ /* 0x000fe4000000000e */
[----:B------:R-:W-:-:S06]  /*0320*/  DADD R2, R8, -R2 ;  /* 0x0000000008027229 */ /* 0x000fcc0000000802 */
[----:B------:R-:W-:Y:S02]  /*0330*/  DFMA R18, -R12, R16, 1 ;  /* 0x3ff000000c12742b */ /* 0x000fe40000000110 */
[----:B------:R-:W-:-:S06]  /*0340*/  DADD R14, R10, R2 ;  /* 0x000000000a0e7229 */ /* 0x000fcc0000000002 */
[----:B------:R-:W-:-:S04]  /*0350*/  DFMA R18, R16, R18, R16 ;  /* 0x000000121012722b */ /* 0x000fc80000000010 */
[----:B------:R-:W-:-:S04]  /*0360*/  FSETP.GEU.AND P1, PT, |R15|, 6.5827683646048100446e-37, PT ;  /* 0x036000000f00780b */ /* 0x000fc80003f2e200 */
[----:B------:R-:W-:-:S08]  /*0370*/  DMUL R2, R14, R18 ;  /* 0x000000120e027228 */ /* 0x000fd00000000000 */
[----:B------:R-:W-:-:S08]  /*0380*/  DFMA R16, -R12, R2, R14 ;  /* 0x000000020c10722b */ /* 0x000fd0000000010e */
[----:B------:R-:W-:-:S10]  /*0390*/  DFMA R2, R18, R16, R2 ;  /* 0x000000101202722b */ /* 0x000fd40000000002 */
[----:B------:R-:W-:-:S05]  /*03a0*/  FFMA R0, RZ, R13, R3 ;  /* 0x0000000dff007223 */ /* 0x000fca0000000003 */
[----:B------:R-:W-:-:S13]  /*03b0*/  FSETP.GT.AND P0, PT, |R0|, 1.469367938527859385e-39, PT ;  /* 0x001000000000780b */ /* 0x000fda0003f04200 */
[----:B------:R-:W-:Y:S05]  /*03c0*/  @P0 BRA P1, `(.L_x_7) ;  /* 0x00000000001c0947 */ /* 0x000fea0000800000 */
[----:B------:R-:W-:Y:S01]  /*03d0*/  IMAD.MOV.U32 R18, RZ, RZ, R14 ;  /* 0x000000ffff127224 */ /* 0x000fe200078e000e */
[----:B------:R-:W-:Y:S01]  /*03e0*/  MOV R0, 0x420 ;  /* 0x0000042000007802 */ /* 0x000fe20000000f00 */
[----:B------:R-:W-:Y:S02]  /*03f0*/  IMAD.MOV.U32 R19, RZ, RZ, R15 ;  /* 0x000000ffff137224 */ /* 0x000fe400078e000f */
[----:B------:R-:W-:-:S07]  /*0400*/  IMAD.MOV.U32 R17, RZ, RZ, R13 ;  /* 0x000000ffff117224 */ /* 0x000fce00078e000d */
[----:B------:R-:W-:Y:S05]  /*0410*/  CALL.REL.NOINC `($__internal_0_$__cuda_sm20_div_rn_f64_full) ;  /* 0x0000000400707944 */ /* 0x000fea0003c00000 */
[----:B------:R-:W-:Y:S02]  /*0420*/  IMAD.MOV.U32 R2, RZ, RZ, R20 ;  /* 0x000000ffff027224 */ /* 0x000fe400078e0014 */
[----:B------:R-:W-:-:S07]  /*0430*/  IMAD.MOV.U32 R3, RZ, RZ, R21 ;  /* 0x000000ffff037224 */ /* 0x000fce00078e0015 */
.L_x_7:
[----:B------:R-:W-:Y:S05]  /*0440*/  BSYNC.RECONVERGENT B0 ;  /* 0x0000000000007941 */ /* 0x000fea0003800200 */
.L_x_6:
[----:B------:R-:W0:Y:S01]  /*0450*/  LDCU.64 UR6, c[0x0][0x390] ;  /* 0x00007200ff0677ac */ /* 0x000e220008000a00 */
[----:B------:R-:W-:Y:S01]  /*0460*/  BSSY.RECONVERGENT B0, `(.L_x_8) ;  /* 0x0000006000007945 */ /* 0x000fe20003800200 */
[----:B------:R-:W-:Y:S01]  /*0470*/  MOV R0, 0x4c0 ;  /* 0x000004c000007802 */ /* 0x000fe20000000f00 */
[----:B0-----:R-:W-:-:S10]  /*0480*/  DADD R12, -RZ, |UR6| ;  /* 0x40000006ff0c7e29 */ /* 0x001fd40008000100 */
[----:B------:R-:W-:Y:S02]  /*0490*/  IMAD.MOV.U32 R20, RZ, RZ, R12 ;  /* 0x000000ffff147224 */ /* 0x000fe400078e000c */
[----:B------:R-:W-:-:S07]  /*04a0*/  IMAD.MOV.U32 R35, RZ, RZ, R13 ;  /* 0x000000ffff237224 */ /* 0x000fce00078e000d */
[----:B------:R-:W-:Y:S05]  /*04b0*/  CALL.REL.NOINC `($_Z23solve_explicit_parallelPKdPdddidd$__internal_accurate_pow) ;  /* 0x0000000800bc7944 */ /* 0x000fea0003c00000 */
[----:B------:R-:W-:Y:S05]  /*04c0*/  BSYNC.RECONVERGENT B0 ;  /* 0x0000000000007941 */ /* 0x000fea0003800200 */
.L_x_8:
[----:B------:R-:W0:Y:S02]  /*04d0*/  LDC.64 R14, c[0x0][0x390] ;  /* 0x0000e400ff0e7b82 */ /* 0x000e240000000a00 */
[C---:B0-----:R-:W-:Y:S02]  /*04e0*/  DADD R12, R14.reuse, 2 ;  /* 0x400000000e0c7429 */ /* 0x041fe40000000000 */
[----:B------:R-:W-:-:S08]  /*04f0*/  DSETP.NEU.AND P0, PT, R14, RZ, PT ;  /* 0x000000ff0e00722a */ /* 0x000fd00003f0d000 */
[----:B------:R-:W-:-:S04]  /*0500*/  LOP3.LUT R12, R13, 0x7ff00000, RZ, 0xc0, !PT ;  /* 0x7ff000000d0c7812 */ /* 0x000fc800078ec0ff */
[----:B------:R-:W-:Y:S01]  /*0510*/  ISETP.NE.AND P1, PT, R12, 0x7ff00000, PT ;  /* 0x7ff000000c00780c */ /* 0x000fe20003f25270 */
[----:B------:R-:W-:Y:S01]  /*0520*/  DADD R12, -RZ, |R4| ;  /* 0x00000000ff0c7229 */ /* 0x000fe20000000504 */
        /* <DEDUP_REMOVED lines=8> */
.L_x_9:
[----:B------:R-:W-:Y:S01]  /*05b0*/  DMUL R16, R16, -0.5 ;  /* 0xbfe0000010107828 */ /* 0x000fe20000000000 */
[----:B------:R-:W-:Y:S01]  /*05c0*/  BSSY.RECONVERGENT B0, `(.L_x_10) ;  /* 0x0000008000007945 */ /* 0x000fe20003800200 */
[----:B------:R-:W-:Y:S01]  /*05d0*/  DSETP.NEU.AND P0, PT, R14, 1, PT ;  /* 0x3ff000000e00742a */ /* 0x000fe20003f0d000 */
[----:B------:R-:W-:Y:S01]  /*05e0*/  IMAD.MOV.U32 R20, RZ, RZ, R12 ;  /* 0x000000ffff147224 */ /* 0x000fe200078e000c */
[----:B------:R-:W-:Y:S01]  /*05f0*/  MOV R0, 0x640 ;  /* 0x0000064000007802 */ /* 0x000fe20000000f00 */
[----:B------:R-:W-:-:S05]  /*0600*/  IMAD.MOV.U32 R35, RZ, RZ, R13 ;  /* 0x000000ffff237224 */ /* 0x000fca00078e000d */
[----:B------:R-:W-:Y:S02]  /*0610*/  FSEL R12, R16, RZ, P0 ;  /* 0x000000ff100c7208 */ /* 0x000fe40000000000 */
[----:B------:R-:W-:-:S07]  /*0620*/  FSEL R13, R17, -1.75, P0 ;  /* 0xbfe00000110d7808 */ /* 0x000fce0000000000 */
[----:B------:R-:W-:Y:S05]  /*0630*/  CALL.REL.NOINC `($_Z23solve_explicit_parallelPKdPdddidd$__internal_accurate_pow) ;  /* 0x00000008005c7944 */ /* 0x000fea0003c00000 */
[----:B------:R-:W-:Y:S05]  /*0640*/  BSYNC.RECONVERGENT B0 ;  /* 0x0000000000007941 */ /* 0x000fea0003800200 */
.L_x_10:
[----:B------:R-:W0:Y:S01]  /*0650*/  LDC.64 R14, c[0x0][0x3a8] ;  /* 0x0000ea00ff0e7b82 */ /* 0x000e220000000a00 */
[----:B------:R-:W-:Y:S01]  /*0660*/  IMAD.MOV.U32 R18, RZ, RZ, 0x1 ;  /* 0x00000001ff127424 */ /* 0x000fe200078e00ff */
[----:B------:R-:W-:Y:S01]  /*0670*/  DADD R10, R8, -R10 ;  /* 0x00000000080a7229 */ /* 0x000fe2000000080a */
[----:B------:R-:W-:Y:S01]  /*0680*/  BSSY.RECONVERGENT B0, `(.L_x_11) ;  /* 0x0000017000007945 */ /* 0x000fe20003800200 */
[C---:B------:R-:W-:Y:S02]  /*0690*/  DSETP.NEU.AND P1, PT, R4.reuse, RZ, PT ;  /* 0x000000ff0400722a */ /* 0x040fe40003f2d000 */
[----:B------:R-:W-:-:S12]  /*06a0*/  DSETP.NEU.AND P0, PT, R4, 1, PT ;  /* 0x3ff000000400742a */ /* 0x000fd80003f0d000 */
[----:B------:R-:W-:Y:S01]  /*06b0*/  @!P1 CS2R R16, SRZ ;  /* 0x0000000000109805 */ /* 0x000fe2000001ff00 */
[----:B0-----:R-:W-:-:S06]  /*06c0*/  DADD R14, R14, R14 ;  /* 0x000000000e0e7229 */ /* 0x001fcc000000000e */
[----:B------:R-:W0:Y:S02]  /*06d0*/  MUFU.RCP64H R19, R15 ;  /* 0x0000000f00137308 */ /* 0x000e240000001800 */
[----:B0-----:R-:W-:-:S08]  /*06e0*/  DFMA R20, -R14, R18, 1 ;  /* 0x3ff000000e14742b */ /* 0x001fd00000000112 */
[----:B------:R-:W-:-:S08]  /*06f0*/  DFMA R20, R20, R20, R20 ;  /* 0x000000141414722b */ /* 0x000fd00000000014 */
[----:B------:R-:W-:Y:S02]  /*0700*/  DFMA R20, R18, R20, R18 ;  /* 0x000000141214722b */ /* 0x000fe40000000012 */
[----:B------:R-:W-:-:S06]  /*0710*/  DADD R18, R4, 2 ;  /* 0x4000000004127429 */ /* 0x000fcc0000000000 */
[----:B------:R-:W-:-:S04]  /*0720*/  DFMA R22, -R14, R20, 1 ;  /* 0x3ff000000e16742b */ /* 0x000fc80000000114 */
[----:B------:R-:W-:-:S04]  /*0730*/  LOP3.LUT R18, R19, 0x7ff00000, RZ, 0xc0, !PT ;  /* 0x7ff0000013127812 */ /* 0x000fc800078ec0ff */
[----:B------:R-:W-:Y:S01]  /*0740*/  DFMA R22, R20, R22, R20 ;  /* 0x000000161416722b */ /* 0x000fe20000000014 */
[----:B------:R-:W-:-:S07]  /*0750*/  ISETP.NE.AND P2, PT, R18, 0x7ff00000, PT ;  /* 0x7ff000001200780c */ /* 0x000fce0003f45270 */
[----:B------:R-:W-:-:S08]  /*0760*/  DMUL R8, R10, R22 ;  /* 0x000000160a087228 */ /* 0x000fd00000000000 */
[----:B------:R-:W-:Y:S01]  /*0770*/  DFMA R18, -R14, R8, R10 ;  /* 0x000000080e12722b */ /* 0x000fe2000000010a */
[----:B------:R-:W-:Y:S10]  /*0780*/  @P2 BRA `(.L_x_12) ;  /* 0x0000000000182947 */ /* 0x000ff40003800000 */
[----:B------:R-:W-:-:S14]  /*0790*/  DSETP.NAN.AND P1, PT, R4, R4, PT ;  /* 0x000000040400722a */ /* 0x000fdc0003f28000 */
[----:B------:R-:W-:Y:S01]  /*07a0*/  @P1 DADD R16, R4, 2 ;  /* 0x4000000004101429 */ /* 0x000fe20000000000 */
[----:B------:R-:W-:Y:S10]  /*07b0*/  @P1 BRA `(.L_x_12) ;  /* 0x00000000000c1947 */ /* 0x000ff40003800000 */
[----:B------:R-:W-:-:S14]  /*07c0*/  DSETP.NEU.AND P1, PT, |R4|, +INF , PT ;  /* 0x7ff000000400742a */ /* 0x000fdc0003f2d200 */
[----:B------:R-:W-:Y:S02]  /*07d0*/  @!P1 IMAD.MOV.U32 R16, RZ, RZ, 0x0 ;  /* 0x00000000ff109424 */ /* 0x000fe400078e00ff */
[----:B------:R-:W-:-:S07]  /*07e0*/  @!P1 IMAD.MOV.U32 R17, RZ, RZ, 0x7ff00000 ;  /* 0x7ff00000ff119424 */ /* 0x000fce00078e00ff */
.L_x_12:
[----:B------:R-:W-:Y:S05]  /*07f0*/  BSYNC.RECONVERGENT B0 ;  /* 0x0000000000007941 */ /* 0x000fea0003800200 */
.L_x_11:
[----:B------:R-:W-:Y:S01]  /*0800*/  DFMA R8, R22, R18, R8 ;  /* 0x000000121608722b */ /* 0x000fe20000000008 */
[----:B------:R-:W0:Y:S01]  /*0810*/  LDCU.64 UR6, c[0x0][0x398] ;  /* 0x00007300ff0677ac */ /* 0x000e220008000a00 */
[----:B------:R-:W-:Y:S01]  /*0820*/  FSEL R16, R16, RZ, P0 ;  /* 0x000000ff10107208 */ /* 0x000fe20000000000 */
[----:B------:R-:W-:Y:S01]  /*0830*/  BSSY.RECONVERGENT B0, `(.L_x_13) ;  /* 0x0000011000007945 */ /* 0x000fe20003800200 */
[----:B------:R-:W-:Y:S02]  /*0840*/  FSEL R17, R17, 1.875, P0 ;  /* 0x3ff0000011117808 */ /* 0x000fe40000000000 */
[----:B------:R-:W-:-:S04]  /*0850*/  FSETP.GEU.AND P1, PT, |R11|, 6.5827683646048100446e-37, PT ;  /* 0x036000000b00780b */ /* 0x000fc80003f2e200 */
[----:B------:R-:W-:Y:S01]  /*0860*/  FFMA R0, RZ, R15, R9 ;  /* 0x0000000fff007223 */ /* 0x000fe20000000009 */
[----:B------:R-:W-:-:S04]  /*0870*/  DMUL R12, R12, R16 ;  /* 0x000000100c0c7228 */ /* 0x000fc80000000000 */
[----:B------:R-:W-:Y:S01]  /*0880*/  FSETP.GT.AND P0, PT, |R0|, 1.469367938527859385e-39, PT ;  /* 0x001000000000780b */ /* 0x000fe20003f04200 */
[----:B0-----:R-:W-:-:S03]  /*0890*/  DMUL R4, R4, UR6 ;  /* 0x0000000604047c28 */ /* 0x001fc60008000000 */
[----:B------:R-:W-:-:S09]  /*08a0*/  DMUL R2, R12, R2 ;  /* 0x000000020c027228 */ /* 0x000fd20000000000 */
[----:B------:R-:W-:Y:S05]  /*08b0*/  @P0 BRA P1, `(.L_x_14) ;  /* 0x0000000000200947 */ /* 0x000fea0000800000 */
[----:B------:R-:W-:Y:S01]  /*08c0*/  IMAD.MOV.U32 R18, RZ, RZ, R10 ;  /* 0x000000ffff127224 */ /* 0x000fe200078e000a */
[----:B------:R-:W-:Y:S01]  /*08d0*/  MOV R0, 0x920 ;  /* 0x0000092000007802 */ /* 0x000fe20000000f00 */
[----:B------:R-:W-:Y:S02]  /*08e0*/  IMAD.MOV.U32 R19, RZ, RZ, R11 ;  /* 0x000000ffff137224 */ /* 0x000fe400078e000b */
[----:B------:R-:W-:Y:S02]  /*08f0*/  IMAD.MOV.U32 R12, RZ, RZ, R14 ;  /* 0x000000ffff0c7224 */ /* 0x000fe400078e000e */
[----:B------:R-:W-:-:S07]  /*0900*/  IMAD.MOV.U32 R17, RZ, RZ, R15 ;  /* 0x000000ffff117224 */ /* 0x000fce00078e000f */
[----:B------:R-:W-:Y:S05]  /*0910*/  CALL.REL.NOINC `($__internal_0_$__cuda_sm20_div_rn_f64_full) ;  /* 0x0000000000307944 */ /* 0x000fea0003c00000 */
[----:B------:R-:W-:Y:S02]  /*0920*/  IMAD.MOV.U32 R8, RZ, RZ, R20 ;  /* 0x000000ffff087224 */ /* 0x000fe400078e0014 */
[----:B------:R-:W-:-:S07]  /*0930*/  IMAD.MOV.U32 R9, RZ, RZ, R21 ;  /* 0x000000ffff097224 */ /* 0x000fce00078e0015 */
.L_x_14:
[----:B------:R-:W-:Y:S05]  /*0940*/  BSYNC.RECONVERGENT B0 ;  /* 0x0000000000007941 */ /* 0x000fea0003800200 */
.L_x_13:
[----:B------:R-:W0:Y:S01]  /*0950*/  LDCU.64 UR8, c[0x0][0x398] ;  /* 0x00007300ff0877ac */ /* 0x000e220008000a00 */
[----:B------:R-:W1:Y:S01]  /*0960*/  LDC.64 R10, c[0x0][0x388] ;  /* 0x0000e200ff0a7b82 */ /* 0x000e620000000a00 */
[----:B------:R-:W-:Y:S01]  /*0970*/  DFMA R2, -R4, R8, R2 ;  /* 0x000000080402722b */ /* 0x000fe20000000102 */
[----:B------:R-:W2:Y:S07]  /*0980*/  LDCU.64 UR6, c[0x0][0x3b0] ;  /* 0x00007600ff0677ac */ /* 0x000eae0008000a00 */
[----:B0-----:R-:W-:Y:S01]  /*0990*/  DFMA R2, R6, UR8, R2 ;  /* 0x0000000806027c2b */ /* 0x001fe20008000002 */
[----:B-1----:R-:W-:-:S07]  /*09a0*/  IMAD.WIDE.U32 R34, R34, 0x8, R10 ;  /* 0x0000000822227825 */ /* 0x002fce00078e000a */
[----:B--2---:R-:W-:-:S07]  /*09b0*/  DFMA R2, -R2, UR6, R6 ;  /* 0x0000000602027c2b */ /* 0x004fce0008000106 */
[----:B------:R-:W-:Y:S01]  /*09c0*/  STG.E.64 desc[UR4][R34.64], R2 ;  /* 0x0000000222007986 */ /* 0x000fe2000c101b04 */
[----:B------:R-:W-:Y:S05]  /*09d0*/  EXIT ;  /* 0x000000000000794d */ /* 0x000fea0003800000 */
        .weak           $__internal_0_$__cuda_sm20_div_rn_f64_full
        .type           $__internal_0_$__cuda_sm20_div_rn_f64_full,@function
        .size           $__internal_0_$__cuda_sm20_div_rn_f64_full,($_Z23solve_explicit_parallelPKdPdddidd$__internal_accurate_pow - $__internal_0_$__cuda_sm20_div_rn_f64_full)
$__internal_0_$__cuda_sm20_div_rn_f64_full:
[C---:B------:R-:W-:Y:S01]  /*09e0*/  FSETP.GEU.AND P0, PT, |R17|.reuse, 1.469367938527859385e-39, PT ;  /* 0x001000001100780b */ /* 0x040fe20003f0e200 */
[--C-:B------:R-:W-:Y:S01]  /*09f0*/  IMAD.MOV.U32 R16, RZ, RZ, R12.reuse ;  /* 0x000000ffff107224 */ /* 0x100fe200078e000c */
[----:B------:R-:W-:Y:S01]  /*0a00*/  LOP3.LUT R14, R17, 0x800fffff, RZ, 0xc0, !PT ;  /* 0x800fffff110e7812 */ /* 0x000fe200078ec0ff */
[----:B------:R-:W-:Y:S01]  /*0a10*/  IMAD.MOV.U32 R22, RZ, RZ, 0x1 ;  /* 0x00000001ff167424 */ /* 0x000fe200078e00ff */
[C---:B------:R-:W-:Y:S01]  /*0a20*/  FSETP.GEU.AND P2, PT, |R19|.reuse, 1.469367938527859385e-39, PT ;  /* 0x001000001300780b */ /* 0x040fe20003f4e200 */
[----:B------:R-:W-:Y:S01]  /*0a30*/  BSSY.RECONVERGENT B1, `(.L_x_15) ;  /* 0x0000054000017945 */ /* 0x000fe20003800200 */
[----:B------:R-:W-:Y:S01]  /*0a40*/  LOP3.LUT R15, R14, 0x3ff00000, RZ, 0xfc, !PT ;  /* 0x3ff000000e0f7812 */ /* 0x000fe200078efcff */
[----:B------:R-:W-:Y:S01]  /*0a50*/  IMAD.MOV.U32 R14, RZ, RZ, R12 ;  /* 0x000000ffff0e7224 */ /* 0x000fe200078e000c */
[----:B------:R-:W-:Y:S02]  /*0a60*/  LOP3.LUT R21, R19, 0x7ff00000, RZ, 0xc0, !PT ;  /* 0x7ff0000013157812 */ /* 0x000fe400078ec0ff */
[----:B------:R-:W-:-:S03]  /*0a70*/  LOP3.LUT R26, R17, 0x7ff00000, RZ, 0xc0, !PT ;  /* 0x7ff00000111a7812 */ /* 0x000fc600078ec0ff */
[----:B------:R-:W-:Y:S01]  /*0a80*/  @!P0 DMUL R14, R16, 8.98846567431157953865e+307 ;  /* 0x7fe00000100e8828 */ /* 0x000fe20000000000 */
[----:B------:R-:W-:-:S03]  /*0a90*/  ISETP.GE.U32.AND P1, PT, R21, R26, PT ;  /* 0x0000001a1500720c */ /* 0x000fc60003f26070 */
[----:B------:R-:W-:Y:S02]  /*0aa0*/  @!P2 LOP3.LUT R20, R17, 0x7ff00000, RZ, 0xc0, !PT ;  /* 0x7ff000001114a812 */ /* 0x000fe400078ec0ff */
[----:B------:R-:W0:Y:S02]  /*0ab0*/  MUFU.RCP64H R23, R15 ;  /* 0x0000000f00177308 */ /* 0x000e240000001800 */
[----:B------:R-:W-:Y:S01]  /*0ac0*/  @!P2 ISETP.GE.U32.AND P3, PT, R21, R20, PT ;  /* 0x000000141500a20c */ /* 0x000fe20003f66070 */
[----:B------:R-:W-:-:S05]  /*0ad0*/  IMAD.MOV.U32 R20, RZ, RZ, 0x1ca00000 ;  /* 0x1ca00000ff147424 */ /* 0x000fca00078e00ff */
[----:B------:R-:W-:-:S04]  /*0ae0*/  @!P2 SEL R25, R20, 0x63400000, !P3 ;  /* 0x634000001419a807 */ /* 0x000fc80005800000 */
[----:B------:R-:W-:-:S04]  /*0af0*/  @!P2 LOP3.LUT R28, R25, 0x80000000, R19, 0xf8, !PT ;  /* 0x80000000191ca812 */ /* 0x000fc800078ef813 */
[----:B------:R-:W-:Y:S01]  /*0b00*/  @!P2 LOP3.LUT R29, R28, 0x100000, RZ, 0xfc, !PT ;  /* 0x001000001c1da812 */ /* 0x000fe200078efcff */
[----:B0-----:R-:W-:Y:S01]  /*0b10*/  DFMA R12, R22, -R14, 1 ;  /* 0x3ff00000160c742b */ /* 0x001fe2000000080e */
[----:B------:R-:W-:-:S07]  /*0b20*/  @!P2 IMAD.MOV.U32 R28, RZ, RZ, RZ ;  /* 0x000000ffff1ca224 */ /* 0x000fce00078e00ff */
[----:B------:R-:W-:-:S08]  /*0b30*/  DFMA R12, R12, R12, R12 ;  /* 0x0000000c0c0c722b */ /* 0x000fd0000000000c */
[----:B------:R-:W-:Y:S01]  /*0b40*/  DFMA R22, R22, R12, R22 ;  /* 0x0000000c1616722b */ /* 0x000fe20000000016 */
[----:B------:R-:W-:Y:S01]  /*0b50*/  SEL R13, R20, 0x63400000, !P1 ;  /* 0x63400000140d7807 */ /* 0x000fe20004800000 */
[----:B------:R-:W-:-:S03]  /*0b60*/  IMAD.MOV.U32 R12, RZ, RZ, R18 ;  /* 0x000000ffff0c7224 */ /* 0x000fc600078e0012 */
[----:B------:R-:W-:-:S03]  /*0b70*/  LOP3.LUT R13, R13, 0x800fffff, R19, 0xf8, !PT ;  /* 0x800fffff0d0d7812 */ /* 0x000fc600078ef813 */
[----:B------:R-:W-:-:S03]  /*0b80*/  DFMA R24, R22, -R14, 1 ;  /* 0x3ff000001618742b */ /* 0x000fc6000000080e */
[----:B------:R-:W-:Y:S01]  /*0b90*/  @!P2 DFMA R12, R12, 2, -R28 ;  /* 0x400000000c0ca82b */ /* 0x000fe2000000081c */
[----:B------:R-:W-:-:S04]  /*0ba0*/  IMAD.MOV.U32 R28, RZ, RZ, R21 ;  /* 0x000000ffff1c7224 */ /* 0x000fc800078e0015 */
[----:B------:R-:W-:Y:S01]  /*0bb0*/  DFMA R22, R22, R24, R22 ;  /* 0x000000181616722b */ /* 0x000fe20000000016 */
[----:B------:R-:W-:Y:S01]  /*0bc0*/  IMAD.MOV.U32 R29, RZ, RZ, R26 ;  /* 0x000000ffff1d7224 */ /* 0x000fe200078e001a */
[----:B------:R-:W-:-:S03]  /*0bd0*/  @!P0 LOP3.LUT R29, R15, 0x7ff00000, RZ, 0xc0, !PT ;  /* 0x7ff000000f1d8812 */ /* 0x000fc600078ec0ff */
[----:B------:R-:W-:Y:S02]  /*0be0*/  @!P2 LOP3.LUT R28, R13, 0x7ff00000, RZ, 0xc0, !PT ;  /* 0x7ff000000d1ca812 */ /* 0x000fe400078ec0ff */
[----:B------:R-:W-:Y:S01]  /*0bf0*/  VIADD R31, R29, 0xffffffff ;  /* 0xffffffff1d1f7836 */ /* 0x000fe20000000000 */
[----:B------:R-:W-:Y:S02]  /*0c00*/  DMUL R24, R22, R12 ;  /* 0x0000000c16187228 */ /* 0x000fe40000000000 */
[----:B------:R-:W-:-:S05]  /*0c10*/  VIADD R30, R28, 0xffffffff ;  /* 0xffffffff1c1e7836 */ /* 0x000fca0000000000 */
[----:B------:R-:W-:Y:S01]  /*0c20*/  ISETP.GT.U32.AND P0, PT, R30, 0x7feffffe, PT ;  /* 0x7feffffe1e00780c */ /* 0x000fe20003f04070 */
[----:B------:R-:W-:-:S03]  /*0c30*/  DFMA R26, R24, -R14, R12 ;  /* 0x8000000e181a722b */ /* 0x000fc6000000000c */
[----:B------:R-:W-:-:S05]  /*0c40*/  ISETP.GT.U32.OR P0, PT, R31, 0x7feffffe, P0 ;  /* 0x7feffffe1f00780c */ /* 0x000fca0000704470 */
[----:B------:R-:W-:-:S08]  /*0c50*/  DFMA R22, R22, R26, R24 ;  /* 0x0000001a1616722b */ /* 0x000fd00000000018 */
[----:B------:R-:W-:Y:S05]  /*0c60*/  @P0 BRA `(.L_x_16) ;  /* 0x00000000006c0947 */ /* 0x000fea0003800000 */
[----:B------:R-:W-:-:S04]  /*0c70*/  LOP3.LUT R24, R17, 0x7ff00000, RZ, 0xc0, !PT ;  /* 0x7ff0000011187812 */ /* 0x000fc800078ec0ff */
[CC--:B------:R-:W-:Y:S02]  /*0c80*/  VIADDMNMX R18, R21.reuse, -R24.reuse, 0xb9600000, !PT ;  /* 0xb960000015127446 */ /* 0x0c0fe40007800918 */
[----:B------:R-:W-:Y:S02]  /*0c90*/  ISETP.GE.U32.AND P0, PT, R21, R24, PT ;  /* 0x000000181500720c */ /* 0x000fe40003f06070 */
[----:B------:R-:W-:Y:S02]  /*0ca0*/  VIMNMX R18, PT, PT, R18, 0x46a00000, PT ;  /* 0x46a0000012127848 */ /* 0x000fe40003fe0100 */
[----:B------:R-:W-:Y:S02]  /*0cb0*/  SEL R19, R20, 0x63400000, !P0 ;  /* 0x6340000014137807 */ /* 0x000fe40004000000 */
[----:B------:R-:W-:-:S03]  /*0cc0*/  MOV R24, RZ ;  /* 0x000000ff00187202 */ /* 0x000fc60000000f00 */
[----:B------:R-:W-:-:S04]  /*0cd0*/  IMAD.IADD R18, R18, 0x1, -R19 ;  /* 0x0000000112127824 */ /* 0x000fc800078e0a13 */
[----:B------:R-:W-:-:S06]  /*0ce0*/  VIADD R25, R18, 0x7fe00000 ;  /* 0x7fe0000012197836 */ /* 0x000fcc0000000000 */
[----:B------:R-:W-:-:S10]  /*0cf0*/  DMUL R20, R22, R24 ;  /* 0x0000001816147228 */ /* 0x000fd40000000000 */
[----:B------:R-:W-:-:S13]  /*0d00*/  FSETP.GTU.AND P0, PT, |R21|, 1.469367938527859385e-39, PT ;  /* 0x001000001500780b */ /* 0x000fda0003f0c200 */
[----:B------:R-:W-:Y:S05]  /*0d10*/  @P0 BRA `(.L_x_17) ;  /* 0x0000000000940947 */ /* 0x000fea0003800000 */
[----:B------:R-:W-:Y:S01]  /*0d20*/  DFMA R12, R22, -R14, R12 ;  /* 0x8000000e160c722b */ /* 0x000fe2000000000c */
[----:B------:R-:W-:-:S09]  /*0d30*/  IMAD.MOV.U32 R24, RZ, RZ, RZ ;  /* 0x000000ffff187224 */ /* 0x000fd200078e00ff */
[C---:B------:R-:W-:Y:S02]  /*0d40*/  FSETP.NEU.AND P0, PT, R13.reuse, RZ, PT ;  /* 0x000000ff0d00720b */ /* 0x040fe40003f0d000 */
[----:B------:R-:W-:-:S04]  /*0d50*/  LOP3.LUT R17, R13, 0x80000000, R17, 0x48, !PT ;  /* 0x800000000d117812 */ /* 0x000fc800078e4811 */
[----:B------:R-:W-:-:S07]  /*0d60*/  LOP3.LUT R25, R17, R25, RZ, 0xfc, !PT ;  /* 0x0000001911197212 */ /* 0x000fce00078efcff */
[----:B------:R-:W-:Y:S05]  /*0d70*/  @!P0 BRA `(.L_x_17) ;  /* 0x00000000007c8947 */ /* 0x000fea0003800000 */
[----:B------:R-:W-:Y:S02]  /*0d80*/  IMAD.MOV R13, RZ, RZ, -R18 ;  /* 0x000000ffff0d7224 */ /* 0x000fe400078e0a12 */
[----:B------:R-:W-:-:S06]  /*0d90*/  IMAD.MOV.U32 R12, RZ, RZ, RZ ;  /* 0x000000ffff0c7224 */ /* 0x000fcc00078e00ff */
[----:B------:R-:W-:Y:S02]  /*0da0*/  DFMA R12, R20, -R12, R22 ;  /* 0x8000000c140c722b */ /* 0x000fe40000000016 */
[----:B------:R-:W-:-:S04]  /*0db0*/  DMUL.RP R22, R22, R24 ;  /* 0x0000001816167228 */ /* 0x000fc80000008000 */
[----:B------:R-:W-:-:S04]  /*0dc0*/  IADD3 R12, PT, PT, -R18, -0x43300000, RZ ;  /* 0xbcd00000120c7810 */ /* 0x000fc80007ffe1ff */
[----:B------:R-:W-:Y:S02]  /*0dd0*/  FSETP.NEU.AND P0, PT, |R13|, R12, PT ;  /* 0x0000000c0d00720b */ /* 0x000fe40003f0d200 */
[----:B------:R-:W-:Y:S02]  /*0de0*/  LOP3.LUT R17, R23, R17, RZ, 0x3c, !PT ;  /* 0x0000001117117212 */ /* 0x000fe400078e3cff */
[----:B------:R-:W-:Y:S02]  /*0df0*/  FSEL R20, R22, R20, !P0 ;  /* 0x0000001416147208 */ /* 0x000fe40004000000 */
[----:B------:R-:W-:Y:S01]  /*0e00*/  FSEL R21, R17, R21, !P0 ;  /* 0x0000001511157208 */ /* 0x000fe20004000000 */
[----:B------:R-:W-:Y:S06]  /*0e10*/  BRA `(.L_x_17) ;  /* 0x0000000000547947 */ /* 0x000fec0003800000 */
.L_x_16:
[----:B------:R-:W-:-:S14]  /*0e20*/  DSETP.NAN.AND P0, PT, R18, R18, PT ;  /* 0x000000121200722a */ /* 0x000fdc0003f08000 */
[----:B------:R-:W-:Y:S05]  /*0e30*/  @P0 BRA `(.L_x_18) ;  /* 0x0000000000440947 */ /* 0x000fea0003800000 */
[----:B------:R-:W-:-:S14]  /*0e40*/  DSETP.NAN.AND P0, PT, R16, R16, PT ;  /* 0x000000101000722a */ /* 0x000fdc0003f08000 */
[----:B------:R-:W-:Y:S05]  /*0e50*/  @P0 BRA `(.L_x_19) ;  /* 0x0000000000300947 */ /* 0x000fea0003800000 */
[----:B------:R-:W-:Y:S01]  /*0e60*/  ISETP.NE.AND P0, PT, R28, R29, PT ;  /* 0x0000001d1c00720c */ /* 0x000fe20003f05270 */
[----:B------:R-:W-:Y:S02]  /*0e70*/  IMAD.MOV.U32 R20, RZ, RZ, 0x0 ;  /* 0x00000000ff147424 */ /* 0x000fe400078e00ff */
[----:B------:R-:W-:-:S10]  /*0e80*/  IMAD.MOV.U32 R21, RZ, RZ, -0x80000 ;  /* 0xfff80000ff157424 */ /* 0x000fd400078e00ff */
[----:B------:R-:W-:Y:S05]  /*0e90*/  @!P0 BRA `(.L_x_17) ;  /* 0x0000000000348947 */ /* 0x000fea0003800000 */
[----:B------:R-:W-:Y:S02]  /*0ea0*/  ISETP.NE.AND P0, PT, R28, 0x7ff00000, PT ;  /* 0x7ff000001c00780c */ /* 0x000fe40003f05270 */
[----:B------:R-:W-:Y:S02]  /*0eb0*/  LOP3.LUT R21, R19, 0x80000000, R17, 0x48, !PT ;  /* 0x8000000013157812 */ /* 0x000fe400078e4811 */
[----:B------:R-:W-:-:S13]  /*0ec0*/  ISETP.EQ.OR P0, PT, R29, RZ, !P0 ;  /* 0x000000ff1d00720c */ /* 0x000fda0004702670 */
[----:B------:R-:W-:Y:S01]  /*0ed0*/  @P0 LOP3.LUT R12, R21, 0x7ff00000, RZ, 0xfc, !PT ;  /* 0x7ff00000150c0812 */ /* 0x000fe200078efcff */
[----:B------:R-:W-:Y:S02]  /*0ee0*/  @!P0 IMAD.MOV.U32 R20, RZ, RZ, RZ ;  /* 0x000000ffff148224 */ /* 0x000fe400078e00ff */
[----:B------:R-:W-:Y:S02]  /*0ef0*/  @P0 IMAD.MOV.U32 R20, RZ, RZ, RZ ;  /* 0x000000ffff140224 */ /* 0x000fe400078e00ff */
[----:B------:R-:W-:Y:S01]  /*0f00*/  @P0 IMAD.MOV.U32 R21, RZ, RZ, R12 ;  /* 0x000000ffff150224 */ /* 0x000fe200078e000c */
[----:B------:R-:W-:Y:S06]  /*0f10*/  BRA `(.L_x_17) ;  /* 0x0000000000147947 */ /* 0x000fec0003800000 */
.L_x_19:
[----:B------:R-:W-:Y:S01]  /*0f20*/  LOP3.LUT R21, R17, 0x80000, RZ, 0xfc, !PT ;  /* 0x0008000011157812 */ /* 0x000fe200078efcff */
[----:B------:R-:W-:Y:S01]  /*0f30*/  IMAD.MOV.U32 R20, RZ, RZ, R16 ;  /* 0x000000ffff147224 */ /* 0x000fe200078e0010 */
[----:B------:R-:W-:Y:S06]  /*0f40*/  BRA `(.L_x_17) ;  /* 0x0000000000087947 */ /* 0x000fec0003800000 */
.L_x_18:
[----:B------:R-:W-:Y:S01]  /*0f50*/  LOP3.LUT R21, R19, 0x80000, RZ, 0xfc, !PT ;  /* 0x0008000013157812 */ /* 0x000fe200078efcff */
[----:B------:R-:W-:-:S07]  /*0f60*/  IMAD.MOV.U32 R20, RZ, RZ, R18 ;  /* 0x000000ffff147224 */ /* 0x000fce00078e0012 */
.L_x_17:
[----:B------:R-:W-:Y:S05]  /*0f70*/  BSYNC.RECONVERGENT B1 ;  /* 0x0000000000017941 */ /* 0x000fea0003800200 */
.L_x_15:
[----:B------:R-:W-:Y:S02]  /*0f80*/  IMAD.MOV.U32 R12, RZ, RZ, R0 ;  /* 0x000000ffff0c7224 */ /* 0x000fe400078e0000 */
[----:B------:R-:W-:-:S04]  /*0f90*/  IMAD.MOV.U32 R13, RZ, RZ, 0x0 ;  /* 0x00000000ff0d7424 */ /* 0x000fc800078e00ff */
[----:B------:R-:W-:Y:S05]  /*0fa0*/  RET.REL.NODEC R12 `(_Z23solve_explicit_parallelPKdPdddidd) ;  /* 0xfffffff00c147950 */ /* 0x000fea0003c3ffff */
        .type           $_Z23solve_explicit_parallelPKdPdddidd$__internal_accurate_pow,@function
        .size           $_Z23solve_explicit_parallelPKdPdddidd$__internal_accurate_pow,(.L_x_23 - $_Z23solve_explicit_parallelPKdPdddidd$__internal_accurate_pow)
$_Z23solve_explicit_parallelPKdPdddidd$__internal_accurate_pow:
[----:B------:R-:W-:Y:S01]  /*0fb0*/  ISETP.GT.U32.AND P0, PT, R35, 0xfffff, PT ;  /* 0x000fffff2300780c */ /* 0x000fe20003f04070 */
[----:B------:R-:W-:Y:S01]  /*0fc0*/  IMAD.MOV.U32 R14, RZ, RZ, R20 ;  /* 0x000000ffff0e7224 */ /* 0x000fe200078e0014 */
[----:B------:R-:W-:Y:S01]  /*0fd0*/  MOV R22, RZ ;  /* 0x000000ff00167202 */ /* 0x000fe20000000f00 */
[--C-:B------:R-:W-:Y:S01]  /*0fe0*/  IMAD.MOV.U32 R15, RZ, RZ, R35.reuse ;  /* 0x000000ffff0f7224 */ /* 0x100fe200078e0023 */
[----:B------:R-:W-:Y:S01]  /*0ff0*/  UMOV UR6, 0x7d2cafe2 ;  /* 0x7d2cafe200067882 */ /* 0x000fe20000000000 */
[--C-:B------:R-:W-:Y:S01]  /*1000*/  IMAD.MOV.U32 R16, RZ, RZ, R35.reuse ;  /* 0x000000ffff107224 */ /* 0x100fe200078e0023 */
[----:B------:R-:W-:Y:S01]  /*1010*/  UMOV UR7, 0x3eb0f5ff ;  /* 0x3eb0f5ff00077882 */ /* 0x000fe20000000000 */
[----:B------:R-:W-:Y:S01]  /*1020*/  IMAD.MOV.U32 R26, RZ, RZ, 0x41ad3b5a ;  /* 0x41ad3b5aff1a7424 */ /* 0x000fe200078e00ff */
[----:B------:R-:W-:Y:S01]  /*1030*/  SHF.R.U32.HI R35, RZ, 0x14, R35 ;  /* 0x00000014ff237819 */ /* 0x000fe20000011623 */
[----:B------:R-:W-:Y:S01]  /*1040*/  IMAD.MOV.U32 R27, RZ, RZ, 0x3ed0f5d2 ;  /* 0x3ed0f5d2ff1b7424 */ /* 0x000fe200078e00ff */
[----:B------:R-:W-:Y:S01]  /*1050*/  UMOV UR8, 0x3b39803f ;  /* 0x3b39803f00087882 */ /* 0x000fe20000000000 */
[----:B------:R-:W-:-:S02]  /*1060*/  UMOV UR9, 0x3c7abc9e ;  /* 0x3c7abc9e00097882 */ /* 0x000fc40000000000 */
[----:B------:R-:W-:-:S10]  /*1070*/  @!P0 DMUL R14, R14, 1.80143985094819840000e+16 ;  /* 0x435000000e0e8828 */ /* 0x000fd40000000000 */
[----:B------:R-:W-:Y:S01]  /*1080*/  @!P0 IMAD.MOV.U32 R16, RZ, RZ, R15 ;  /* 0x000000ffff108224 */ /* 0x000fe200078e000f */
[----:B------:R-:W-:Y:S01]  /*1090*/  @!P0 LEA.HI R35, R15, 0xffffffca, RZ, 0xc ;  /* 0xffffffca0f238811 */ /* 0x000fe200078f60ff */
[----:B------:R-:W-:Y:S02]  /*10a0*/  @!P0 IMAD.MOV.U32 R20, RZ, RZ, R14 ;  /* 0x000000ffff148224 */ /* 0x000fe400078e000e */
[----:B------:R-:W-:Y:S01]  /*10b0*/  IMAD.MOV.U32 R15, RZ, RZ, 0x43300000 ;  /* 0x43300000ff0f7424 */ /* 0x000fe200078e00ff */
[----:B------:R-:W-:Y:S01]  /*10c0*/  LOP3.LUT R16, R16, 0x800fffff, RZ, 0xc0, !PT ;  /* 0x800fffff10107812 */ /* 0x000fe200078ec0ff */
[----:B------:R-:W-:-:S03]  /*10d0*/  VIADD R14, R35, 0xfffffc01 ;  /* 0xfffffc01230e7836 */ /* 0x000fc60000000000 */
[----:B------:R-:W-:-:S04]  /*10e0*/  LOP3.LUT R21, R16, 0x3ff00000, RZ, 0xfc, !PT ;  /* 0x3ff0000010157812 */ /* 0x000fc800078efcff */
[----:B------:R-:W-:-:S13]  /*10f0*/  ISETP.GE.U32.AND P1, PT, R21, 0x3ff6a09f, PT ;  /* 0x3ff6a09f1500780c */ /* 0x000fda0003f26070 */
[----:B------:R-:W-:Y:S02]  /*1100*/  @P1 VIADD R17, R21, 0xfff00000 ;  /* 0xfff0000015111836 */ /* 0x000fe40000000000 */
[----:B------:R-:W-:Y:S02]  /*1110*/  @P1 VIADD R14, R35, 0xfffffc02 ;  /* 0xfffffc02230e1836 */ /* 0x000fe40000000000 */
[----:B------:R-:W-:-:S03]  /*1120*/  @P1 IMAD.MOV.U32 R21, RZ, RZ, R17 ;  /* 0x000000ffff151224 */ /* 0x000fc600078e0011 */
[----:B------:R-:W-:-:S03]  /*1130*/  LOP3.LUT R14, R14, 0x80000000, RZ, 0x3c, !PT ;  /* 0x800000000e0e7812 */ /* 0x000fc600078e3cff */
[C---:B------:R-:W-:Y:S02]  /*1140*/  DADD R18, R20.reuse, 1 ;  /* 0x3ff0000014127429 */ /* 0x040fe40000000000 */
[----:B------:R-:W-:-:S04]  /*1150*/  DADD R20, R20, -1 ;  /* 0xbff0000014147429 */ /* 0x000fc80000000000 */
[----:B------:R-:W0:Y:S02]  /*1160*/  MUFU.RCP64H R23, R19 ;  /* 0x0000001300177308 */ /* 0x000e240000001800 */
[----:B0-----:R-:W-:-:S08]  /*1170*/  DFMA R16, -R18, R22, 1 ;  /* 0x3ff000001210742b */ /* 0x001fd00000000116 */
[----:B------:R-:W-:-:S08]  /*1180*/  DFMA R16, R16, R16, R16 ;  /* 0x000000101010722b */ /* 0x000fd00000000010 */
[----:B------:R-:W-:-:S08]  /*1190*/  DFMA R22, R22, R16, R22 ;  /* 0x000000101616722b */ /* 0x000fd00000000016 */
[----:B------:R-:W-:-:S08]  /*11a0*/  DMUL R16, R20, R22 ;  /* 0x0000001614107228 */ /* 0x000fd00000000000 */
[----:B------:R-:W-:-:S08]  /*11b0*/  DFMA R16, R20, R22, R16 ;  /* 0x000000161410722b */ /* 0x000fd00000000010 */
[----:B------:R-:W-:Y:S02]  /*11c0*/  DMUL R24, R16, R16 ;  /* 0x0000001010187228 */ /* 0x000fe40000000000 */
[----:B------:R-:W-:-:S06]  /*11d0*/  DADD R28, R20, -R16 ;  /* 0x00000000141c7229 */ /* 0x000fcc0000000810 */
[----:B------:R-:W-:Y:S01]  /*11e0*/  DFMA R18, R24, UR6, R26 ;  /* 0x0000000618127c2b */ /* 0x000fe2000800001a */
[----:B------:R-:W-:Y:S01]  /*11f0*/  UMOV UR6, 0x75488a3f ;  /* 0x75488a3f00067882 */ /* 0x000fe20000000000 */
[----:B------:R-:W-:Y:S01]  /*1200*/  UMOV UR7, 0x3ef3b20a ;  /* 0x3ef3b20a00077882 */ /* 0x000fe20000000000 */
[----:B------:R-:W-:-:S05]  /*1210*/  DADD R28, R28, R28 ;  /* 0x000000001c1c7229 */ /* 0x000fca000000001c */
[----:B------:R-:W-:Y:S01]  /*1220*/  DFMA R18, R24, R18, UR6 ;  /* 0x0000000618127e2b */ /* 0x000fe20008000012 */
[----:B------:R-:W-:Y:S01]  /*1230*/  UMOV UR6, 0xe4faecd5 ;  /* 0xe4faecd500067882 */ /* 0x000fe20000000000 */
[----:B------:R-:W-:Y:S01]  /*1240*/  UMOV UR7, 0x3f1745cd ;  /* 0x3f1745cd00077882 */ /* 0x000fe20000000000 */
[-C--:B------:R-:W-:Y:S02]  /*1250*/  DFMA R30, R20, -R16.reuse, R28 ;  /* 0x80000010141e722b */ /* 0x080fe4000000001c */
[----:B------:R-:W-:-:S03]  /*1260*/  DMUL R20, R16, R16 ;  /* 0x0000001010147228 */ /* 0x000fc60000000000 */
[----:B------:R-:W-:Y:S01]  /*1270*/  DFMA R18, R24, R18, UR6 ;  /* 0x0000000618127e2b */ /* 0x000fe20008000012 */
[----:B------:R-:W-:Y:S01]  /*1280*/  UMOV UR6, 0x258a578b ;  /* 0x258a578b00067882 */ /* 0x000fe20000000000 */
[----:B------:R-:W-:Y:S01]  /*1290*/  UMOV UR7, 0x3f3c71c7 ;  /* 0x3f3c71c700077882 */ /* 0x000fe20000000000 */
[----:B------:R-:W-:-:S05]  /*12a0*/  DMUL R22, R22, R30 ;  /* 0x0000001e16167228 */ /* 0x000fca0000000000 */
[----:B------:R-:W-:Y:S01]  /*12b0*/  DFMA R18, R24, R18, UR6 ;  /* 0x0000000618127e2b */ /* 0x000fe20008000012 */
[----:B------:R-:W-:Y:S01]  /*12c0*/  UMOV UR6, 0x9242b910 ;  /* 0x9242b91000067882 */ /* 0x000fe20000000000 */
[----:B------:R-:W-:-:S03]  /*12d0*/  UMOV UR7, 0x3f624924 ;  /* 0x3f62492400077882 */ /* 0x000fc60000000000 */
[----:B------:R-:W-:Y:S02]  /*12e0*/  VIADD R33, R23, 0x100000 ;  /* 0x0010000017217836 */ /* 0x000fe40000000000 */
[----:B------:R-:W-:Y:S01]  /*12f0*/  IMAD.MOV.U32 R32, RZ, RZ, R22 ;  /* 0x000000ffff207224 */ /* 0x000fe200078e0016 */
[----:B------:R-:W-:Y:S01]  /*1300*/  DFMA R18, R24, R18, UR6 ;  /* 0x0000000618127e2b */ /* 0x000fe20008000012 */
[----:B------:R-:W-:Y:S01]  /*1310*/  UMOV UR6, 0x99999dfb ;  /* 0x99999dfb00067882 */ /* 0x000fe20000000000 */
[----:B------:R-:W-:-:S06]  /*1320*/  UMOV UR7, 0x3f899999 ;  /* 0x3f89999900077882 */ /* 0x000fcc0000000000 */
[----:B------:R-:W-:Y:S01]  /*1330*/  DFMA R26, R24, R18, UR6 ;  /* 0x00000006181a7e2b */ /* 0x000fe20008000012 */
[----:B------:R-:W-:Y:S01]  /*1340*/  UMOV UR6, 0x55555555 ;  /* 0x5555555500067882 */ /* 0x000fe20000000000 */
[----:B------:R-:W-:-:S06]  /*1350*/  UMOV UR7, 0x3fb55555 ;  /* 0x3fb5555500077882 */ /* 0x000fcc0000000000 */
[----:B------:R-:W-:-:S08]  /*1360*/  DFMA R18, R24, R26, UR6 ;  /* 0x0000000618127e2b */ /* 0x000fd0000800001a */
[----:B------:R-:W-:Y:S01]  /*1370*/  DADD R28, -R18, UR6 ;  /* 0x00000006121c7e29 */ /* 0x000fe20008000100 */
[----:B------:R-:W-:Y:S01]  /*1380*/  UMOV UR6, 0xb9e7b0 ;  /* 0x00b9e7b000067882 */ /* 0x000fe20000000000 */
[----:B------:R-:W-:-:S06]  /*1390*/  UMOV UR7, 0x3c46a4cb ;  /* 0x3c46a4cb00077882 */ /* 0x000fcc0000000000 */
[----:B------:R-:W-:Y:S02]  /*13a0*/  DFMA R28, R24, R26, R28 ;  /* 0x0000001a181c722b */ /* 0x000fe4000000001c */
[C---:B------:R-:W-:Y:S02]  /*13b0*/  DMUL R24, R16.reuse, R20 ;  /* 0x0000001410187228 */ /* 0x040fe40000000000 */
[----:B------:R-:W-:-:S04]  /*13c0*/  DFMA R26, R16, R16, -R20 ;  /* 0x00000010101a722b */ /* 0x000fc80000000814 */
[----:B------:R-:W-:Y:S01]  /*13d0*/  DADD R28, R28, -UR6 ;  /* 0x800000061c1c7e29 */ /* 0x000fe20008000000 */
[----:B------:R-:W-:Y:S01]  /*13e0*/  UMOV UR6, 0x80000000 ;  /* 0x8000000000067882 */ /* 0x000fe20000000000 */
[C---:B------:R-:W-:Y:S01]  /*13f0*/  DFMA R30, R16.reuse, R20, -R24 ;  /* 0x00000014101e722b */ /* 0x040fe20000000818 */
[----:B------:R-:W-:Y:S01]  /*1400*/  UMOV UR7, 0x43300000 ;  /* 0x4330000000077882 */ /* 0x000fe20000000000 */
[----:B------:R-:W-:-:S06]  /*1410*/  DFMA R26, R16, R32, R26 ;  /* 0x00000020101a722b */ /* 0x000fcc000000001a */
[----:B------:R-:W-:Y:S02]  /*1420*/  DFMA R30, R22, R20, R30 ;  /* 0x00000014161e722b */ /* 0x000fe4000000001e */
[----:B------:R-:W-:-:S06]  /*1430*/  DADD R20, R18, R28 ;  /* 0x0000000012147229 */ /* 0x000fcc000000001c */
[----:B------:R-:W-:Y:S02]  /*1440*/  DFMA R30, R16, R26, R30 ;  /* 0x0000001a101e722b */ /* 0x000fe4000000001e */
[----:B------:R-:W-:Y:S02]  /*1450*/  DMUL R26, R20, R24 ;  /* 0x00000018141a7228 */ /* 0x000fe40000000000 */
[----:B------:R-:W-:-:S06]  /*1460*/  DADD R32, R18, -R20 ;  /* 0x0000000012207229 */ /* 0x000fcc0000000814 */
[----:B------:R-:W-:Y:S02]  /*1470*/  DFMA R18, R20, R24, -R26 ;  /* 0x000000181412722b */ /* 0x000fe4000000081a */
[----:B------:R-:W-:-:S06]  /*1480*/  DADD R32, R28, R32 ;  /* 0x000000001c207229 */ /* 0x000fcc0000000020 */
[----:B------:R-:W-:-:S08]  /*1490*/  DFMA R18, R20, R30, R18 ;  /* 0x0000001e1412722b */ /* 0x000fd00000000012 */
[----:B------:R-:W-:-:S08]  /*14a0*/  DFMA R32, R32, R24, R18 ;  /* 0x000000182020722b */ /* 0x000fd00000000012 */
[----:B------:R-:W-:-:S08]  /*14b0*/  DADD R20, R26, R32 ;  /* 0x000000001a147229 */ /* 0x000fd00000000020 */
[--C-:B------:R-:W-:Y:S02]  /*14c0*/  DADD R18, R16, R20.reuse ;  /* 0x0000000010127229 */ /* 0x100fe40000000014 */
[----:B------:R-:W-:-:S06]  /*14d0*/  DADD R26, R26, -R20 ;  /* 0x000000001a1a7229 */ /* 0x000fcc0000000814 */
[----:B------:R-:W-:Y:S02]  /*14e0*/  DADD R16, R16, -R18 ;  /* 0x0000000010107229 */ /* 0x000fe40000000812 */
[----:B------:R-:W-:-:S06]  /*14f0*/  DADD R26, R32, R26 ;  /* 0x00000000201a7229 */ /* 0x000fcc000000001a */
[----:B------:R-:W-:-:S08]  /*1500*/  DADD R16, R20, R16 ;  /* 0x0000000014107229 */ /* 0x000fd00000000010 */
[----:B------:R-:W-:-:S08]  /*1510*/  DADD R16, R26, R16 ;  /* 0x000000001a107229 */ /* 0x000fd00000000010 */
[----:B------:R-:W-:Y:S02]  /*1520*/  DADD R16, R22, R16 ;  /* 0x0000000016107229 */ /* 0x000fe40000000010 */
[----:B------:R-:W-:Y:S01]  /*1530*/  DADD R22, R14, -UR6 ;  /* 0x800000060e167e29 */ /* 0x000fe20008000000 */
[----:B------:R-:W-:Y:S01]  /*1540*/  UMOV UR6, 0xfefa39ef ;  /* 0xfefa39ef00067882 */ /* 0x000fe20000000000 */
[----:B------:R-:W-:-:S04]  /*1550*/  UMOV UR7, 0x3fe62e42 ;  /* 0x3fe62e4200077882 */ /* 0x000fc80000000000 */
[----:B------:R-:W-:-:S08]  /*1560*/  DADD R20, R18, R16 ;  /* 0x0000000012147229 */ /* 0x000fd00000000010 */
[--C-:B------:R-:W-:Y:S02]  /*1570*/  DFMA R14, R22, UR6, R20.reuse ;  /* 0x00000006160e7c2b */ /* 0x100fe40008000014 */
[----:B------:R-:W-:-:S06]  /*1580*/  DADD R18, R18, -R20 ;  /* 0x0000000012127229 */ /* 0x000fcc0000000814 */
[----:B------:R-:W-:Y:S02]  /*1590*/  DFMA R24, R22, -UR6, R14 ;  /* 0x8000000616187c2b */ /* 0x000fe4000800000e */
[----:B------:R-:W-:-:S06]  /*15a0*/  DADD R18, R16, R18 ;  /* 0x0000000010127229 */ /* 0x000fcc0000000012 */
[----:B------:R-:W-:-:S08]  /*15b0*/  DADD R24, -R20, R24 ;  /* 0x0000000014187229 */ /* 0x000fd00000000118 */
[----:B------:R-:W-:-:S08]  /*15c0*/  DADD R18, R18, -R24 ;  /* 0x0000000012127229 */ /* 0x000fd00000000818 */
[----:B------:R-:W-:-:S08]  /*15d0*/  DFMA R18, R22, UR8, R18 ;  /* 0x0000000816127c2b */ /* 0x000fd00008000012 */
[----:B------:R-:W-:-:S08]  /*15e0*/  DADD R16, R14, R18 ;  /* 0x000000000e107229 */ /* 0x000fd00000000012 */
[----:B------:R-:W-:Y:S02]  /*15f0*/  DADD R20, R14, -R16 ;  /* 0x000000000e147229 */ /* 0x000fe40000000810 */
[----:B------:R-:W-:-:S06]  /*1600*/  DMUL R14, R16, 2 ;  /* 0x40000000100e7828 */ /* 0x000fcc0000000000 */
[----:B------:R-:W-:Y:S02]  /*1610*/  DADD R20, R18, R20 ;  /* 0x0000000012147229 */ /* 0x000fe40000000014 */
[----:B------:R-:W-:Y:S01]  /*1620*/  DFMA R16, R16, 2, -R14 ;  /* 0x400000001010782b */ /* 0x000fe2000000080e */
[----:B------:R-:W-:Y:S02]  /*1630*/  IMAD.MOV.U32 R18, RZ, RZ, 0x652b82fe ;  /* 0x652b82feff127424 */ /* 0x000fe400078e00ff */
[----:B------:R-:W-:-:S05]  /*1640*/  IMAD.MOV.U32 R19, RZ, RZ, 0x3ff71547 ;  /* 0x3ff71547ff137424 */ /* 0x000fca00078e00ff */
[----:B------:R-:W-:-:S08]  /*1650*/  DFMA R20, R20, 2, R16 ;  /* 0x400000001414782b */ /* 0x000fd00000000010 */
[----:B------:R-:W-:-:S08]  /*1660*/  DADD R16, R14, R20 ;  /* 0x000000000e107229 */ /* 0x000fd00000000014 */
[----:B------:R-:W-:Y:S02]  /*1670*/  DFMA R18, R16, R18, 6.75539944105574400000e+15 ;  /* 0x433800001012742b */ /* 0x000fe40000000012 */
[----:B------:R-:W-:Y:S01]  /*1680*/  FSETP.GEU.AND P0, PT, |R17|, 4.1917929649353027344, PT ;  /* 0x4086232b1100780b */ /* 0x000fe20003f0e200 */
[----:B------:R-:W-:-:S05]  /*1690*/  DADD R14, R14, -R16 ;  /* 0x000000000e0e7229 */ /* 0x000fca0000000810 */
[----:B------:R-:W-:-:S03]  /*16a0*/  DADD R22, R18, -6.75539944105574400000e+15 ;  /* 0xc338000012167429 */ /* 0x000fc60000000000 */
[----:B------:R-:W-:-:S05]  /*16b0*/  DADD R20, R20, R14 ;  /* 0x0000000014147229 */ /* 0x000fca000000000e */
[----:B------:R-:W-:Y:S01]  /*16c0*/  DFMA R24, R22, -UR6, R16 ;  /* 0x8000000616187c2b */ /* 0x000fe20008000010 */
[----:B------:R-:W-:Y:S01]  /*16d0*/  UMOV UR6, 0x3b39803f ;  /* 0x3b39803f00067882 */ /* 0x000fe20000000000 */
[----:B------:R-:W-:-:S06]  /*16e0*/  UMOV UR7, 0x3c7abc9e ;  /* 0x3c7abc9e00077882 */ /* 0x000fcc0000000000 */
[----:B------:R-:W-:Y:S01]  /*16f0*/  DFMA R22, R22, -UR6, R24 ;  /* 0x8000000616167c2b */ /* 0x000fe20008000018 */
[----:B------:R-:W-:Y:S01]  /*1700*/  UMOV UR6, 0x69ce2bdf ;  /* 0x69ce2bdf00067882 */ /* 0x000fe20000000000 */
[----:B------:R-:W-:Y:S01]  /*1710*/  IMAD.MOV.U32 R24, RZ, RZ, -0x35dec16 ;  /* 0xfca213eaff187424 */ /* 0x000fe200078e00ff */
[----:B------:R-:W-:Y:S01]  /*1720*/  UMOV UR7, 0x3e5ade15 ;  /* 0x3e5ade1500077882 */ /* 0x000fe20000000000 */
[----:B------:R-:W-:-:S06]  /*1730*/  IMAD.MOV.U32 R25, RZ, RZ, 0x3e928af3 ;  /* 0x3e928af3ff197424 */ /* 0x000fcc00078e00ff */
        /* <DEDUP_REMOVED lines=24> */
[----:B------:R-:W-:-:S08]  /*18c0*/  DFMA R24, R22, R24, UR6 ;  /* 0x0000000616187e2b */ /* 0x000fd00008000018 */
[----:B------:R-:W-:-:S08]  /*18d0*/  DFMA R24, R22, R24, 1 ;  /* 0x3ff000001618742b */ /* 0x000fd00000000018 */
[----:B------:R-:W-:-:S10]  /*18e0*/  DFMA R22, R22, R24, 1 ;  /* 0x3ff000001616742b */ /* 0x000fd40000000018 */
[----:B------:R-:W-:Y:S02]  /*18f0*/  IMAD R15, R18, 0x100000, R23 ;  /* 0x00100000120f7824 */ /* 0x000fe400078e0217 */
[----:B------:R-:W-:Y:S01]  /*1900*/  IMAD.MOV.U32 R14, RZ, RZ, R22 ;  /* 0x000000ffff0e7224 */ /* 0x000fe200078e0016 */
[----:B------:R-:W-:Y:S06]  /*1910*/  @!P0 BRA `(.L_x_20) ;  /* 0x0000000000308947 */ /* 0x000fec0003800000 */
[----:B------:R-:W-:Y:S01]  /*1920*/  FSETP.GEU.AND P1, PT, |R17|, 4.2275390625, PT ;  /* 0x408748001100780b */ /* 0x000fe20003f2e200 */
[C---:B------:R-:W-:Y:S02]  /*1930*/  DADD R24, R16.reuse, +INF ;  /* 0x7ff0000010187429 */ /* 0x040fe40000000000 */
[----:B------:R-:W-:-:S08]  /*1940*/  DSETP.GEU.AND P0, PT, R16, RZ, PT ;  /* 0x000000ff1000722a */ /* 0x000fd00003f0e000 */
[----:B------:R-:W-:Y:S02]  /*1950*/  FSEL R15, R25, RZ, P0 ;  /* 0x000000ff190f7208 */ /* 0x000fe40000000000 */
[----:B------:R-:W-:-:S04]  /*1960*/  @!P1 LEA.HI R14, R18, R18, RZ, 0x1 ;  /* 0x00000012120e9211 */ /* 0x000fc800078f08ff */
[----:B------:R-:W-:Y:S02]  /*1970*/  @!P1 SHF.R.S32.HI R17, RZ, 0x1, R14 ;  /* 0x00000001ff119819 */ /* 0x000fe4000001140e */
[----:B------:R-:W-:-:S03]  /*1980*/  FSEL R14, R24, RZ, P0 ;  /* 0x000000ff180e7208 */ /* 0x000fc60000000000 */
[----:B------:R-:W-:Y:S02]  /*1990*/  @!P1 IMAD.IADD R16, R18, 0x1, -R17 ;  /* 0x0000000112109824 */ /* 0x000fe400078e0a11 */
[----:B------:R-:W-:-:S03]  /*19a0*/  @!P1 IMAD R23, R17, 0x100000, R23 ;  /* 0x0010000011179824 */ /* 0x000fc600078e0217 */
[----:B------:R-:W-:Y:S01]  /*19b0*/  @!P1 LEA R17, R16, 0x3ff00000, 0x14 ;  /* 0x3ff0000010119811 */ /* 0x000fe200078ea0ff */
[----:B------:R-:W-:-:S06]  /*19c0*/  @!P1 IMAD.MOV.U32 R16, RZ, RZ, RZ ;  /* 0x000000ffff109224 */ /* 0x000fcc00078e00ff */
[----:B------:R-:W-:-:S11]  /*19d0*/  @!P1 DMUL R14, R22, R16 ;  /* 0x00000010160e9228 */ /* 0x000fd60000000000 */
.L_x_20:
[----:B------:R-:W-:Y:S02]  /*19e0*/  DFMA R20, R20, R14, R14 ;  /* 0x0000000e1414722b */ /* 0x000fe4000000000e */
[----:B------:R-:W-:-:S08]  /*19f0*/  DSETP.NEU.AND P0, PT, |R14|, +INF , PT ;  /* 0x7ff000000e00742a */ /* 0x000fd00003f0d200 */
[----:B------:R-:W-:Y:S01]  /*1a00*/  FSEL R16, R14, R20, !P0 ;  /* 0x000000140e107208 */ /* 0x000fe20004000000 */
[----:B------:R-:W-:Y:S01]  /*1a10*/  IMAD.MOV.U32 R14, RZ, RZ, R0 ;  /* 0x000000ffff0e7224 */ /* 0x000fe200078e0000 */
[----:B------:R-:W-:Y:S01]  /*1a20*/  FSEL R17, R15, R21, !P0 ;  /* 0x000000150f117208 */ /* 0x000fe20004000000 */
[----:B------:R-:W-:-:S04]  /*1a30*/  IMAD.MOV.U32 R15, RZ, RZ, 0x0 ;  /* 0x00000000ff0f7424 */ /* 0x000fc800078e00ff */
[----:B------:R-:W-:Y:S05]  /*1a40*/  RET.REL.NODEC R14 `(_Z23solve_explicit_parallelPKdPdddidd) ;  /* 0xffffffe40e6c7950 */ /* 0x000fea0003c3ffff */
.L_x_21:
        /* <DEDUP_REMOVED lines=11> */
.L_x_23:


//--------------------- .nv.shared.reserved.0     --------------------------
	.section	.nv.shared.reserved.0,"aw",@nobits
	.weak		__nv_reservedSMEM_offset_0_alias
	.size		__nv_reservedSMEM_offset_0_alias, 0, 64
	.other		__nv_reservedSMEM_offset_0_alias,@"STO_CUDA_RESERVED_SHARED STV_DEFAULT"
__nv_reservedSMEM_offset_0_alias:
	.zero		0
	.zero		64


//--------------------- .nv.constant0._Z23set_boundary_conditionsIL10OptionType0EEvPdiiddddd --------------------------
	.section	.nv.constant0._Z23set_boundary_conditionsIL10OptionType0EEvPdiiddddd,"a",@progbits
	.sectionflags	@""
	.align	4
.nv.constant0._Z23set_boundary_conditionsIL10OptionType0EEvPdiiddddd:
	.zero		952


//--------------------- .nv.constant0._Z22set_terminal_conditionIL10OptionType0EEvPdiidd --------------------------
	.section	.nv.constant0._Z22set_terminal_conditionIL10OptionType0EEvPdiidd,"a",@progbits
	.sectionflags	@""
	.align	4
.nv.constant0._Z22set_terminal_conditionIL10OptionType0EEvPdiidd:
	.zero		928


//--------------------- .nv.constant0._Z23solve_explicit_parallelPKdPdddidd --------------------------
	.section	.nv.constant0._Z23solve_explicit_parallelPKdPdddidd,"a",@progbits
	.sectionflags	@""
	.align	4
.nv.constant0._Z23solve_explicit_parallelPKdPdddidd:
	.zero		952


//--------------------- SYMBOLS --------------------------

	.type		.nv.reservedSmem.offset0,@object
	.size		.nv.reservedSmem.offset0,0x4
